# CuTe-DSL kernel — source=cudnn_frontend_dsl family=grouped_gemm_swiglu
# config = {"ab_dtype": "Float4E2M1FN", "sf_vec": 16, "d_dtype": "Float8E4M3FN", "vector_f32": false, "mma_mn": [128, 256], "cluster_mn": [1, 1]}


// ===== COMPILED SASS (sm_100a) =====

	.target	sm_100a

	.elftype	@"ET_EXEC"


//--------------------- .note.nv.tkinfo           --------------------------
	.section	.note.nv.tkinfo,"",@"SHT_NOTE"
	.sectionflags	@"SHF_NOTE_NV_TKINFO"
	.tkinfo
        /*0018*/ 	.word	0x00000081
        /*0030*/ 	.string	""
        /*0030*/ 	.string	"ptxas"
        /*0030*/ 	.string	"Cuda compilation tools, release 12.9, V12.9.83"
        /*0030*/ 	.string	"Build system must define TOOLS_VERSION_EXTENDED"
        /*0030*/ 	.string	"-O 3 -arch sm_100a "



//--------------------- .note.nv.cuver            --------------------------
	.section	.note.nv.cuver,"",@"SHT_NOTE"
	.sectionflags	@"SHF_NOTE_NV_CUVER"
        /*0018*/ 	.short	0x0001
        /*001a*/ 	.short	0x0064
        /*001c*/ 	.short	0x0001
        /*001e*/ 	.short	0x0000
        /*0020*/ 	.short	0x0001
        /*0022*/ 	.short	0x0000


//--------------------- .nv.info                  --------------------------
	.section	.nv.info,"",@"SHT_CUDA_INFO"
	.align	4


	//----- nvinfo : EIATTR_REGCOUNT
	.align		4
        /*0000*/ 	.byte	0x04, 0x2f
        /*0002*/ 	.short	(.L_4 - .L_3)
	.align		4
.L_3:
        /*0004*/ 	.word	index@(kernel_cutlass_kernel_cudnngrouped_gemmgrouped_gemm_swiglugrouped_gemm_swiglu_quantBlockScaledContiguousGroupedGemmKernel_object_at__TiledMMA_ThrLayoutVMNK11110000_PermutationMNK____MMAAt_0)
        /*0008*/ 	.word	0x00000085


	//----- nvinfo : EIATTR_FRAME_SIZE
	.align		4
.L_4:
        /*000c*/ 	.byte	0x04, 0x11
        /*000e*/ 	.short	(.L_6 - .L_5)
	.align		4
.L_5:
        /*0010*/ 	.word	index@($__internal_2_$__cuda_sm10x_tcgen05_guardrail_trap_unallocated_columns_being_dealloced)
        /*0014*/ 	.word	0x00000000


	//----- nvinfo : EIATTR_FRAME_SIZE
	.align		4
.L_6:
        /*0018*/ 	.byte	0x04, 0x11
        /*001a*/ 	.short	(.L_8 - .L_7)
	.align		4
.L_7:
        /*001c*/ 	.word	index@($__internal_1_$__cuda_sm10x_tcgen05_guardrail_trap_phase_invalid_during_alloc)
        /*0020*/ 	.word	0x00000000


	//----- nvinfo : EIATTR_FRAME_SIZE
	.align		4
.L_8:
        /*0024*/ 	.byte	0x04, 0x11
        /*0026*/ 	.short	(.L_10 - .L_9)
	.align		4
.L_9:
        /*0028*/ 	.word	index@($__internal_0_$__cuda_sm10x_tcgen05_guardrail_trap_col_being_dealloced_not_returned_by_alloc)
        /*002c*/ 	.word	0x00000000


	//----- nvinfo : EIATTR_FRAME_SIZE
	.align		4
.L_10:
        /*0030*/ 	.byte	0x04, 0x11
        /*0032*/ 	.short	(.L_12 - .L_11)
	.align		4
.L_11:
        /*0034*/ 	.word	index@(kernel_cutlass_kernel_cudnngrouped_gemmgrouped_gemm_swiglugrouped_gemm_swiglu_quantBlockScaledContiguousGroupedGemmKernel_object_at__TiledMMA_ThrLayoutVMNK11110000_PermutationMNK____MMAAt_0)
        /*0038*/ 	.word	0x00000000


	//----- nvinfo : EIATTR_MIN_STACK_SIZE
	.align		4
.L_12:
        /*003c*/ 	.byte	0x04, 0x12
        /*003e*/ 	.short	(.L_14 - .L_13)
	.align		4
.L_13:
        /*0040*/ 	.word	index@(kernel_cutlass_kernel_cudnngrouped_gemmgrouped_gemm_swiglugrouped_gemm_swiglu_quantBlockScaledContiguousGroupedGemmKernel_object_at__TiledMMA_ThrLayoutVMNK11110000_PermutationMNK____MMAAt_0)
        /*0044*/ 	.word	0x00000000
.L_14:


//--------------------- .nv.info.kernel_cutlass_kernel_cudnngrouped_gemmgrouped_gemm_swiglugrouped_gemm_swiglu_quantBlockScaledContiguousGroupedGemmKernel_object_at__TiledMMA_ThrLayoutVMNK11110000_PermutationMNK____MMAAt_0 --------------------------
	.section	.nv.info.kernel_cutlass_kernel_cudnngrouped_gemmgrouped_gemm_swiglugrouped_gemm_swiglu_quantBlockScaledContiguousGroupedGemmKernel_object_at__TiledMMA_ThrLayoutVMNK11110000_PermutationMNK____MMAAt_0,"",@"SHT_CUDA_INFO"
	.sectionflags	@""
	.align	4


	//----- nvinfo : EIATTR_CUDA_API_VERSION
	.align		4
        /*0000*/ 	.byte	0x04, 0x37
        /*0002*/ 	.short	(.L_16 - .L_15)
.L_15:
        /*0004*/ 	.word	0x00000081


	//----- nvinfo : EIATTR_KPARAM_INFO
	.align		4
.L_16:
        /*0008*/ 	.byte	0x04, 0x17
        /*000a*/ 	.short	(.L_18 - .L_17)
.L_17:
        /*000c*/ 	.word	0x00000000
        /*0010*/ 	.short	0x000f
        /*0012*/ 	.short	0x03f8
        /*0014*/ 	.byte	0x00, 0xf0, 0x31, 0x00


	//----- nvinfo : EIATTR_KPARAM_INFO
	.align		4
.L_18:
        /*0018*/ 	.byte	0x04, 0x17
        /*001a*/ 	.short	(.L_20 - .L_19)
.L_19:
        /*001c*/ 	.word	0x00000000
        /*0020*/ 	.short	0x000e
        /*0022*/ 	.short	0x03ec
        /*0024*/ 	.byte	0x00, 0xf0, 0x31, 0x00


	//----- nvinfo : EIATTR_KPARAM_INFO
	.align		4
.L_20:
        /*0028*/ 	.byte	0x04, 0x17
        /*002a*/ 	.short	(.L_22 - .L_21)
.L_21:
        /*002c*/ 	.word	0x00000000
        /*0030*/ 	.short	0x000d
        /*0032*/ 	.short	0x03e0
        /*0034*/ 	.byte	0x00, 0xf0, 0x31, 0x00


	//----- nvinfo : EIATTR_KPARAM_INFO
	.align		4
.L_22:
        /*0038*/ 	.byte	0x04, 0x17
        /*003a*/ 	.short	(.L_24 - .L_23)
.L_23:
        /*003c*/ 	.word	0x00000000
        /*0040*/ 	.short	0x000c
        /*0042*/ 	.short	0x03d8
        /*0044*/ 	.byte	0x00, 0xf0, 0x21, 0x00


	//----- nvinfo : EIATTR_KPARAM_INFO
	.align		4
.L_24:
        /*0048*/ 	.byte	0x04, 0x17
        /*004a*/ 	.short	(.L_26 - .L_25)
.L_25:
        /*004c*/ 	.word	0x00000000
        /*0050*/ 	.short	0x000b
        /*0052*/ 	.short	0x03d0
        /*0054*/ 	.byte	0x00, 0xf0, 0x21, 0x00


	//----- nvinfo : EIATTR_KPARAM_INFO
	.align		4
.L_26:
        /*0058*/ 	.byte	0x04, 0x17
        /*005a*/ 	.short	(.L_28 - .L_27)
.L_27:
        /*005c*/ 	.word	0x00000000
        /*0060*/ 	.short	0x000a
        /*0062*/ 	.short	0x03c8
        /*0064*/ 	.byte	0x00, 0xf0, 0x21, 0x00


	//----- nvinfo : EIATTR_KPARAM_INFO
	.align		4
.L_28:
        /*0068*/ 	.byte	0x04, 0x17
        /*006a*/ 	.short	(.L_30 - .L_29)
.L_29:
        /*006c*/ 	.word	0x00000000
        /*0070*/ 	.short	0x0009
        /*0072*/ 	.short	0x03c0
        /*0074*/ 	.byte	0x00, 0xf0, 0x21, 0x00


	//----- nvinfo : EIATTR_KPARAM_INFO
	.align		4
.L_30:
        /*0078*/ 	.byte	0x04, 0x17
        /*007a*/ 	.short	(.L_32 - .L_31)
.L_31:
        /*007c*/ 	.word	0x00000000
        /*0080*/ 	.short	0x0008
        /*0082*/ 	.short	0x0340
        /*0084*/ 	.byte	0x00, 0xf0, 0x01, 0x02


	//----- nvinfo : EIATTR_KPARAM_INFO
	.align		4
.L_32:
        /*0088*/ 	.byte	0x04, 0x17
        /*008a*/ 	.short	(.L_34 - .L_33)
.L_33:
        /*008c*/ 	.word	0x00000000
        /*0090*/ 	.short	0x0007
        /*0092*/ 	.short	0x02c0
        /*0094*/ 	.byte	0x00, 0xf0, 0x01, 0x02


	//----- nvinfo : EIATTR_KPARAM_INFO
	.align		4
.L_34:
        /*0098*/ 	.byte	0x04, 0x17
        /*009a*/ 	.short	(.L_36 - .L_35)
.L_35:
        /*009c*/ 	.word	0x00000000
        /*00a0*/ 	.short	0x0006
        /*00a2*/ 	.short	0x0240
        /*00a4*/ 	.byte	0x00, 0xf0, 0x01, 0x02


	//----- nvinfo : EIATTR_KPARAM_INFO
	.align		4
.L_36:
        /*00a8*/ 	.byte	0x04, 0x17
        /*00aa*/ 	.short	(.L_38 - .L_37)
.L_37:
        /*00ac*/ 	.word	0x00000000
        /*00b0*/ 	.short	0x0005
        /*00b2*/ 	.short	0x01c0
        /*00b4*/ 	.byte	0x00, 0xf0, 0x01, 0x02


	//----- nvinfo : EIATTR_KPARAM_INFO
	.align		4
.L_38:
        /*00b8*/ 	.byte	0x04, 0x17
        /*00ba*/ 	.short	(.L_40 - .L_39)
.L_39:
        /*00bc*/ 	.word	0x00000000
        /*00c0*/ 	.short	0x0004
        /*00c2*/ 	.short	0x0140
        /*00c4*/ 	.byte	0x00, 0xf0, 0x01, 0x02


	//----- nvinfo : EIATTR_KPARAM_INFO
	.align		4
.L_40:
        /*00c8*/ 	.byte	0x04, 0x17
        /*00ca*/ 	.short	(.L_42 - .L_41)
.L_41:
        /*00cc*/ 	.word	0x00000000
        /*00d0*/ 	.short	0x0003
        /*00d2*/ 	.short	0x00c0
        /*00d4*/ 	.byte	0x00, 0xf0, 0x01, 0x02


	//----- nvinfo : EIATTR_KPARAM_INFO
	.align		4
.L_42:
        /*00d8*/ 	.byte	0x04, 0x17
        /*00da*/ 	.short	(.L_44 - .L_43)
.L_43:
        /*00dc*/ 	.word	0x00000000
        /*00e0*/ 	.short	0x0002
        /*00e2*/ 	.short	0x0040
        /*00e4*/ 	.byte	0x00, 0xf0, 0x01, 0x02


	//----- nvinfo : EIATTR_KPARAM_INFO
	.align		4
.L_44:
        /*00e8*/ 	.byte	0x04, 0x17
        /*00ea*/ 	.short	(.L_46 - .L_45)
.L_45:
        /*00ec*/ 	.word	0x00000000
        /*00f0*/ 	.short	0x0001
        /*00f2*/ 	.short	0x000c
        /*00f4*/ 	.byte	0x00, 0xf0, 0x31, 0x00


	//----- nvinfo : EIATTR_KPARAM_INFO
	.align		4
.L_46:
        /*00f8*/ 	.byte	0x04, 0x17
        /*00fa*/ 	.short	(.L_48 - .L_47)
.L_47:
        /*00fc*/ 	.word	0x00000000
        /*0100*/ 	.short	0x0000
        /*0102*/ 	.short	0x0000
        /*0104*/ 	.byte	0x00, 0xf0, 0x31, 0x00


	//----- nvinfo : EIATTR_AT_ENTRY_FRAGMENTS
	.align		4
.L_48:
        /*0108*/ 	.byte	0x04, 0x4f
        /*010a*/ 	.short	(.L_50 - .L_49)


	//   ....[0]....
.L_49:
        /*010c*/ 	.word	0x00000004


	//----- nvinfo : EIATTR_RESERVED_SMEM_USED
	.align		4
.L_50:
        /*0110*/ 	.byte	0x01, 0x41
	.zero		2


	//----- nvinfo : EIATTR_SPARSE_MMA_MASK
	.align		4
        /*0114*/ 	.byte	0x03, 0x50
        /*0116*/ 	.short	0x0000


	//----- nvinfo : EIATTR_TCGEN05_1CTA_USED
	.align		4
        /*0118*/ 	.byte	0x01, 0x51
	.zero		2


	//----- nvinfo : EIATTR_MAXREG_COUNT
	.align		4
        /*011c*/ 	.byte	0x03, 0x1b
        /*011e*/ 	.short	0x00ff


	//----- nvinfo : EIATTR_NUM_BARRIERS
	.align		4
        /*0120*/ 	.byte	0x02, 0x4c
        /*0122*/ 	.byte	0x05
	.zero		1


	//----- nvinfo : EIATTR_INT_WARP_WIDE_INSTR_OFFSETS
	.align		4
        /*0124*/ 	.byte	0x04, 0x31
        /*0126*/ 	.short	(.L_52 - .L_51)


	//   ....[0]....
.L_51:
        /*0128*/ 	.word	0x00004cc0


	//   ....[1]....
        /*012c*/ 	.word	0x00004d00


	//----- nvinfo : EIATTR_COOP_GROUP_MASK_REGIDS
	.align		4
.L_52:
        /*0130*/ 	.byte	0x04, 0x29
        /*0132*/ 	.short	(.L_54 - .L_53)


	//   ....[0]....
.L_53:
        /*0134*/ 	.word	0xffffffff


	//   ....[1]....
        /*0138*/ 	.word	0xffffffff


	//   ....[2]....
        /*013c*/ 	.word	0xffffffff


	//   ....[3]....
        /*0140*/ 	.word	0xffffffff


	//   ....[4]....
        /*0144*/ 	.word	0xffffffff


	//   ....[5]....
        /*0148*/ 	.word	0xffffffff


	//   ....[6]....
        /*014c*/ 	.word	0xffffffff


	//   ....[7]....
        /*0150*/ 	.word	0xffffffff


	//   ....[8]....
        /*0154*/ 	.word	0xffffffff


	//----- nvinfo : EIATTR_COOP_GROUP_INSTR_OFFSETS
	.align		4
.L_54:
        /*0158*/ 	.byte	0x04, 0x28
        /*015a*/ 	.short	(.L_56 - .L_55)


	//   ....[0]....
.L_55:
        /*015c*/ 	.word	0x000000b0


	//   ....[1]....
        /*0160*/ 	.word	0x00000910


	//   ....[2]....
        /*0164*/ 	.word	0x00000b50


	//   ....[3]....
        /*0168*/ 	.word	0x00000bb0


	//   ....[4]....
        /*016c*/ 	.word	0x000024e0


	//   ....[5]....
        /*0170*/ 	.word	0x000027a0


	//   ....[6]....
        /*0174*/ 	.word	0x00004900


	//   ....[7]....
        /*0178*/ 	.word	0x00004b60


	//   ....[8]....
        /*017c*/ 	.word	0x00004db0


	//----- nvinfo : EIATTR_VRC_CTA_INIT_COUNT
	.align		4
.L_56:
        /*0180*/ 	.byte	0x02, 0x4a
        /*0182*/ 	.byte	0x80
	.zero		1


	//----- nvinfo : EIATTR_MBARRIER_INSTR_OFFSETS
	.align		4
        /*0184*/ 	.byte	0x04, 0x39
        /*0186*/ 	.short	(.L_58 - .L_57)


	//   ....[0]....
.L_57:
        /*0188*/ 	.word	0x00000330
        /*018c*/ 	.word	0x000000ff
        /*0190*/ 	.word	0x00000000
        /*0194*/ 	.short	0x0100
        /*0196*/ 	.byte	0x04
	.zero		1


	//   ....[1]....
        /*0198*/ 	.word	0x00000340
        /*019c*/ 	.word	0x000000ff
        /*01a0*/ 	.word	0x00000008
        /*01a4*/ 	.short	0x0100
        /*01a6*/ 	.byte	0x04
	.zero		1


	//   ....[2]....
        /*01a8*/ 	.word	0x00000350
        /*01ac*/ 	.word	0x000000ff
        /*01b0*/ 	.word	0x00000010
        /*01b4*/ 	.short	0x0100
        /*01b6*/ 	.byte	0x04
	.zero		1


	//   ....[3]....
        /*01b8*/ 	.word	0x00000360
        /*01bc*/ 	.word	0x000000ff
        /*01c0*/ 	.word	0x00000018
        /*01c4*/ 	.short	0x0100
        /*01c6*/ 	.byte	0x04
	.zero		1


	//   ....[4]....
        /*01c8*/ 	.word	0x00000370
        /*01cc*/ 	.word	0x000000ff
        /*01d0*/ 	.word	0x00000020
        /*01d4*/ 	.short	0x0100
        /*01d6*/ 	.byte	0x04
	.zero		1


	//   ....[5]....
        /*01d8*/ 	.word	0x00000380
        /*01dc*/ 	.word	0x000000ff
        /*01e0*/ 	.word	0x00000028
        /*01e4*/ 	.short	0x0100
        /*01e6*/ 	.byte	0x04
	.zero		1


	//   ....[6]....
        /*01e8*/ 	.word	0x00000490
        /*01ec*/ 	.word	0x000000ff
        /*01f0*/ 	.word	0x00000030
        /*01f4*/ 	.short	0x0100
        /*01f6*/ 	.byte	0x04
	.zero		1


	//   ....[7]....
        /*01f8*/ 	.word	0x000004a0
        /*01fc*/ 	.word	0x000000ff
        /*0200*/ 	.word	0x00000038
        /*0204*/ 	.short	0x0100
        /*0206*/ 	.byte	0x04
	.zero		1


	//   ....[8]....
        /*0208*/ 	.word	0x000005b0
        /*020c*/ 	.word	0x000000ff
        /*0210*/ 	.word	0x00000040
        /*0214*/ 	.short	0x0100
        /*0216*/ 	.byte	0x04
	.zero		1


	//   ....[9]....
        /*0218*/ 	.word	0x000005c0
        /*021c*/ 	.word	0x000000ff
        /*0220*/ 	.word	0x00000048
        /*0224*/ 	.short	0x0100
        /*0226*/ 	.byte	0x04
	.zero		1


	//   ....[10]....
        /*0228*/ 	.word	0x000005d0
        /*022c*/ 	.word	0x000000ff
        /*0230*/ 	.word	0x00000050
        /*0234*/ 	.short	0x0100
        /*0236*/ 	.byte	0x04
	.zero		1


	//   ....[11]....
        /*0238*/ 	.word	0x000005e0
        /*023c*/ 	.word	0x000000ff
        /*0240*/ 	.word	0x00000058
        /*0244*/ 	.short	0x0100
        /*0246*/ 	.byte	0x04
	.zero		1


	//   ....[12]....
        /*0248*/ 	.word	0x00000c10
        /*024c*/ 	.word	0x0000000e
        /*0250*/ 	.word	0x00000050
        /*0254*/ 	.short	0x010a
        /*0256*/ 	.byte	0xff
	.zero		1


	//   ....[13]....
        /*0258*/ 	.word	0x00000cf0
        /*025c*/ 	.word	0x0000000e
        /*0260*/ 	.word	0x00000040
        /*0264*/ 	.short	0x0101
        /*0266*/ 	.byte	0xff
	.zero		1


	//   ....[14]....
        /*0268*/ 	.word	0x00000f00
        /*026c*/ 	.word	0x00000002
        /*0270*/ 	.word	0x00000050
        /*0274*/ 	.short	0x010a
        /*0276*/ 	.byte	0xff
	.zero		1


	//   ....[15]....
        /*0278*/ 	.word	0x00001020
        /*027c*/ 	.word	0x00000002
        /*0280*/ 	.word	0x00000040
        /*0284*/ 	.short	0x0101
        /*0286*/ 	.byte	0xff
	.zero		1


	//   ....[16]....
        /*0288*/ 	.word	0x00001030
        /*028c*/ 	.word	0x00000008
        /*0290*/ 	.word	0x00000050
        /*0294*/ 	.short	0x010a
        /*0296*/ 	.byte	0xff
	.zero		1


	//   ....[17]....
        /*0298*/ 	.word	0x000010a0
        /*029c*/ 	.word	0x000000ff
        /*02a0*/ 	.word	0x00000040
        /*02a4*/ 	.short	0x010a
        /*02a6*/ 	.byte	0x06
	.zero		1


	//   ....[18]....
        /*02a8*/ 	.word	0x00001120
        /*02ac*/ 	.word	0x000000ff
        /*02b0*/ 	.word	0x00000050
        /*02b4*/ 	.short	0x0101
        /*02b6*/ 	.byte	0x06
	.zero		1


	//   ....[19]....
        /*02b8*/ 	.word	0x000012e0
        /*02bc*/ 	.word	0x000000ff
        /*02c0*/ 	.word	0x00000018
        /*02c4*/ 	.short	0x010a
        /*02c6*/ 	.byte	0x08
	.zero		1


	//   ....[20]....
        /*02c8*/ 	.word	0x00001460
        /*02cc*/ 	.word	0x000000ff
        /*02d0*/ 	.word	0x00000018
        /*02d4*/ 	.short	0x010a
        /*02d6*/ 	.byte	0x21
	.zero		1


	//   ....[21]....
        /*02d8*/ 	.word	0x000015b0
        /*02dc*/ 	.word	0x000000ff
        /*02e0*/ 	.word	0x00000018
        /*02e4*/ 	.short	0x010a
        /*02e6*/ 	.byte	0x0f
	.zero		1


	//   ....[22]....
        /*02e8*/ 	.word	0x000015f0
        /*02ec*/ 	.word	0x00000003
        /*02f0*/ 	.word	0x00000040
        /*02f4*/ 	.short	0x010a
        /*02f6*/ 	.byte	0xff
	.zero		1


	//   ....[23]....
        /*02f8*/ 	.word	0x00001690
        /*02fc*/ 	.word	0x00000003
        /*0300*/ 	.word	0x00000050
        /*0304*/ 	.short	0x0101
        /*0306*/ 	.byte	0xff
	.zero		1


	//   ....[24]....
        /*0308*/ 	.word	0x000017c0
        /*030c*/ 	.word	0x000000ff
        /*0310*/ 	.word	0x00000018
        /*0314*/ 	.short	0x010a
        /*0316*/ 	.byte	0x04
	.zero		1


	//   ....[25]....
        /*0318*/ 	.word	0x00001880
        /*031c*/ 	.word	0x000000ff
        /*0320*/ 	.word	0x00000040
        /*0324*/ 	.short	0x010a
        /*0326*/ 	.byte	0x32
	.zero		1


	//   ....[26]....
        /*0328*/ 	.word	0x00001900
        /*032c*/ 	.word	0x000000ff
        /*0330*/ 	.word	0x00000050
        /*0334*/ 	.short	0x0101
        /*0336*/ 	.byte	0x32
	.zero		1


	//   ....[27]....
        /*0338*/ 	.word	0x00001d40
        /*033c*/ 	.word	0x000000ff
        /*0340*/ 	.word	0x00000000
        /*0344*/ 	.short	0x010a
        /*0346*/ 	.byte	0x08
	.zero		1


	//   ....[28]....
        /*0348*/ 	.word	0x00001d60
        /*034c*/ 	.word	0x000000ff
        /*0350*/ 	.word	0x00000038
        /*0354*/ 	.short	0x010a
        /*0356*/ 	.byte	0x32
	.zero		1


	//   ....[29]....
        /*0358*/ 	.word	0x00001d80
        /*035c*/ 	.word	0x000000ff
        /*0360*/ 	.word	0x00000038
        /*0364*/ 	.short	0x010a
        /*0366*/ 	.byte	0x32
	.zero		1


	//   ....[30]....
        /*0368*/ 	.word	0x000020b0
        /*036c*/ 	.word	0x000000ff
        /*0370*/ 	.word	0x00000000
        /*0374*/ 	.short	0x010a
        /*0376*/ 	.byte	0x2a
	.zero		1


	//   ....[31]....
        /*0378*/ 	.word	0x00002270
        /*037c*/ 	.word	0x000000ff
        /*0380*/ 	.word	0x00000000
        /*0384*/ 	.short	0x010a
        /*0386*/ 	.byte	0x33
	.zero		1


	//   ....[32]....
        /*0388*/ 	.word	0x00002310
        /*038c*/ 	.word	0x000000ff
        /*0390*/ 	.word	0x00000038
        /*0394*/ 	.short	0x010a
        /*0396*/ 	.byte	0x32
	.zero		1


	//   ....[33]....
        /*0398*/ 	.word	0x00002320
        /*039c*/ 	.word	0x00000002
        /*03a0*/ 	.word	0x00000040
        /*03a4*/ 	.short	0x010a
        /*03a6*/ 	.byte	0xff
	.zero		1


	//   ....[34]....
        /*03a8*/ 	.word	0x000023d0
        /*03ac*/ 	.word	0x00000002
        /*03b0*/ 	.word	0x00000050
        /*03b4*/ 	.short	0x0101
        /*03b6*/ 	.byte	0xff
	.zero		1


	//   ....[35]....
        /*03b8*/ 	.word	0x00002480
        /*03bc*/ 	.word	0x000000ff
        /*03c0*/ 	.word	0x00000038
        /*03c4*/ 	.short	0x010a
        /*03c6*/ 	.byte	0x32
	.zero		1


	//   ....[36]....
        /*03c8*/ 	.word	0x00002810
        /*03cc*/ 	.word	0x00000003
        /*03d0*/ 	.word	0x00000040
        /*03d4*/ 	.short	0x010a
        /*03d6*/ 	.byte	0xff
	.zero		1


	//   ....[37]....
        /*03d8*/ 	.word	0x00002870
        /*03dc*/ 	.word	0x00000003
        /*03e0*/ 	.word	0x00000050
        /*03e4*/ 	.short	0x0101
        /*03e6*/ 	.byte	0xff
	.zero		1


	//   ....[38]....
        /*03e8*/ 	.word	0x00002c40
        /*03ec*/ 	.word	0x00000003
        /*03f0*/ 	.word	0x00000030
        /*03f4*/ 	.short	0x010a
        /*03f6*/ 	.byte	0xff
	.zero		1


	//   ....[39]....
        /*03f8*/ 	.word	0x00003290
        /*03fc*/ 	.word	0x00000003
        /*0400*/ 	.word	0x00000038
        /*0404*/ 	.short	0x0101
        /*0406*/ 	.byte	0xff
	.zero		1


	//   ....[40]....
        /*0408*/ 	.word	0x000048c0
        /*040c*/ 	.word	0x00000005
        /*0410*/ 	.word	0x00000040
        /*0414*/ 	.short	0x010a
        /*0416*/ 	.byte	0xff
	.zero		1


	//   ....[41]....
        /*0418*/ 	.word	0x00004970
        /*041c*/ 	.word	0x00000005
        /*0420*/ 	.word	0x00000050
        /*0424*/ 	.short	0x0101
        /*0426*/ 	.byte	0xff
	.zero		1


	//   ....[42]....
        /*0428*/ 	.word	0x00004e00
        /*042c*/ 	.word	0x0000000e
        /*0430*/ 	.word	0x00000050
        /*0434*/ 	.short	0x010a
        /*0436*/ 	.byte	0xff
	.zero		1


	//   ....[43]....
        /*0438*/ 	.word	0x00004e60
        /*043c*/ 	.word	0x00000002
        /*0440*/ 	.word	0x00000050
        /*0444*/ 	.short	0x010a
        /*0446*/ 	.byte	0xff
	.zero		1


	//   ....[44]....
        /*0448*/ 	.word	0x00004ec0
        /*044c*/ 	.word	0x00000008
        /*0450*/ 	.word	0x00000050
        /*0454*/ 	.short	0x010a
        /*0456*/ 	.byte	0xff
	.zero		1


	//   ....[45]....
        /*0458*/ 	.word	0x00004f20
        /*045c*/ 	.word	0x00000000
        /*0460*/ 	.word	0x00000040
        /*0464*/ 	.short	0x010a
        /*0466*/ 	.byte	0xff
	.zero		1


	//   ....[46]....
        /*0468*/ 	.word	0x00004fa0
        /*046c*/ 	.word	0x00000000
        /*0470*/ 	.word	0x00000018
        /*0474*/ 	.short	0x010a
        /*0476*/ 	.byte	0xff
	.zero		1


	//   ....[47]....
        /*0478*/ 	.word	0x00005000
        /*047c*/ 	.word	0x00000003
        /*0480*/ 	.word	0x00000040
        /*0484*/ 	.short	0x010a
        /*0486*/ 	.byte	0xff
	.zero		1


	//   ....[48]....
        /*0488*/ 	.word	0x00005080
        /*048c*/ 	.word	0x00000000
        /*0490*/ 	.word	0x00000018
        /*0494*/ 	.short	0x010a
        /*0496*/ 	.byte	0xff
	.zero		1


	//   ....[49]....
        /*0498*/ 	.word	0x000050e0
        /*049c*/ 	.word	0x00000002
        /*04a0*/ 	.word	0x00000040
        /*04a4*/ 	.short	0x010a
        /*04a6*/ 	.byte	0xff
	.zero		1


	//   ....[50]....
        /*04a8*/ 	.word	0x00005160
        /*04ac*/ 	.word	0x00000000
        /*04b0*/ 	.word	0x00000038
        /*04b4*/ 	.short	0x010a
        /*04b6*/ 	.byte	0xff
	.zero		1


	//   ....[51]....
        /*04b8*/ 	.word	0x000051e0
        /*04bc*/ 	.word	0x00000000
        /*04c0*/ 	.word	0x00000000
        /*04c4*/ 	.short	0x010a
        /*04c6*/ 	.byte	0xff
	.zero		1


	//   ....[52]....
        /*04c8*/ 	.word	0x00005250
        /*04cc*/ 	.word	0x00000002
        /*04d0*/ 	.word	0x00000040
        /*04d4*/ 	.short	0x010a
        /*04d6*/ 	.byte	0xff
	.zero		1


	//   ....[53]....
        /*04d8*/ 	.word	0x000052d0
        /*04dc*/ 	.word	0x00000000
        /*04e0*/ 	.word	0x00000038
        /*04e4*/ 	.short	0x010a
        /*04e6*/ 	.byte	0xff
	.zero		1


	//   ....[54]....
        /*04e8*/ 	.word	0x00005320
        /*04ec*/ 	.word	0x00000003
        /*04f0*/ 	.word	0x00000040
        /*04f4*/ 	.short	0x010a
        /*04f6*/ 	.byte	0xff
	.zero		1


	//   ....[55]....
        /*04f8*/ 	.word	0x00005380
        /*04fc*/ 	.word	0x00000003
        /*0500*/ 	.word	0x00000030
        /*0504*/ 	.short	0x010a
        /*0506*/ 	.byte	0xff
	.zero		1


	//   ....[56]....
        /*0508*/ 	.word	0x000053e0
        /*050c*/ 	.word	0x00000005
        /*0510*/ 	.word	0x00000040
        /*0514*/ 	.short	0x010a
        /*0516*/ 	.byte	0xff
	.zero		1


	//----- nvinfo : EIATTR_NUM_MBARRIERS
	.align		4
.L_58:
        /*0518*/ 	.byte	0x03, 0x38
        /*051a*/ 	.short	0x000c


	//----- nvinfo : EIATTR_EXIT_INSTR_OFFSETS
	.align		4
        /*051c*/ 	.byte	0x04, 0x1c
        /*051e*/ 	.short	(.L_60 - .L_59)


	//   ....[0]....
.L_59:
        /*0520*/ 	.word	0x000024b0


	//   ....[1]....
        /*0524*/ 	.word	0x00004de0


	//----- nvinfo : EIATTR_MAX_THREADS
	.align		4
.L_60:
        /*0528*/ 	.byte	0x04, 0x05
        /*052a*/ 	.short	(.L_62 - .L_61)
.L_61:
        /*052c*/ 	.word	0x000000e0
        /*0530*/ 	.word	0x00000001
        /*0534*/ 	.word	0x00000001


	//----- nvinfo : EIATTR_CRS_STACK_SIZE
	.align		4
.L_62:
        /*0538*/ 	.byte	0x04, 0x1e
        /*053a*/ 	.short	(.L_64 - .L_63)
.L_63:
        /*053c*/ 	.word	0x00000000


	//----- nvinfo : EIATTR_CBANK_PARAM_SIZE
	.align		4
.L_64:
        /*0540*/ 	.byte	0x03, 0x19
        /*0542*/ 	.short	0x0404


	//----- nvinfo : EIATTR_PARAM_CBANK
	.align		4
        /*0544*/ 	.byte	0x04, 0x0a
        /*0546*/ 	.short	(.L_66 - .L_65)
	.align		4
.L_65:
        /*0548*/ 	.word	index@(.nv.constant0.kernel_cutlass_kernel_cudnngrouped_gemmgrouped_gemm_swiglugrouped_gemm_swiglu_quantBlockScaledContiguousGroupedGemmKernel_object_at__TiledMMA_ThrLayoutVMNK11110000_PermutationMNK____MMAAt_0)
        /*054c*/ 	.short	0x0380
        /*054e*/ 	.short	0x0404


	//----- nvinfo : EIATTR_SW_WAR
	.align		4
.L_66:
        /*0550*/ 	.byte	0x04, 0x36
        /*0552*/ 	.short	(.L_68 - .L_67)
.L_67:
        /*0554*/ 	.word	0x00000008
.L_68:


//--------------------- .nv.compat                --------------------------
	.section	.nv.compat,"",@"SHT_CUDA_COMPAT_INFO"
	.align	4
        /*0000*/ 	.byte	0x02, 0x02, 0x02, 0x00, 0x02, 0x05, 0x05, 0x00, 0x02, 0x03, 0x01, 0x00, 0x02, 0x06, 0x01, 0x00


//--------------------- .nv.callgraph             --------------------------
	.section	.nv.callgraph,"",@"SHT_CUDA_CALLGRAPH"
	.align	4
	.sectionentsize	8
	.align		4
        /*0000*/ 	.word	0x00000000
	.align		4
        /*0004*/ 	.word	0xffffffff
	.align		4
        /*0008*/ 	.word	0x00000000
	.align		4
        /*000c*/ 	.word	0xfffffffe
	.align		4
        /*0010*/ 	.word	0x00000000
	.align		4
        /*0014*/ 	.word	0xfffffffd
	.align		4
        /*0018*/ 	.word	0x00000000
	.align		4
        /*001c*/ 	.word	0xfffffffc


//--------------------- .text.kernel_cutlass_kernel_cudnngrouped_gemmgrouped_gemm_swiglugrouped_gemm_swiglu_quantBlockScaledContiguousGroupedGemmKernel_object_at__TiledMMA_ThrLayoutVMNK11110000_PermutationMNK____MMAAt_0 --------------------------
	.section	.text.kernel_cutlass_kernel_cudnngrouped_gemmgrouped_gemm_swiglugrouped_gemm_swiglu_quantBlockScaledContiguousGroupedGemmKernel_object_at__TiledMMA_ThrLayoutVMNK11110000_PermutationMNK____MMAAt_0,"ax",@progbits
	.align	128
        .global         kernel_cutlass_kernel_cudnngrouped_gemmgrouped_gemm_swiglugrouped_gemm_swiglu_quantBlockScaledContiguousGroupedGemmKernel_object_at__TiledMMA_ThrLayoutVMNK11110000_PermutationMNK____MMAAt_0
        .type           kernel_cutlass_kernel_cudnngrouped_gemmgrouped_gemm_swiglugrouped_gemm_swiglu_quantBlockScaledContiguousGroupedGemmKernel_object_at__TiledMMA_ThrLayoutVMNK11110000_PermutationMNK____MMAAt_0,@function
        .size           kernel_cutlass_kernel_cudnngrouped_gemmgrouped_gemm_swiglugrouped_gemm_swiglu_quantBlockScaledContiguousGroupedGemmKernel_object_at__TiledMMA_ThrLayoutVMNK11110000_PermutationMNK____MMAAt_0,(.L_x_85 - kernel_cutlass_kernel_cudnngrouped_gemmgrouped_gemm_swiglugrouped_gemm_swiglu_quantBlockScaledContiguousGroupedGemmKernel_object_at__TiledMMA_ThrLayoutVMNK11110000_PermutationMNK____MMAAt_0)
        .other          kernel_cutlass_kernel_cudnngrouped_gemmgrouped_gemm_swiglugrouped_gemm_swiglu_quantBlockScaledContiguousGroupedGemmKernel_object_at__TiledMMA_ThrLayoutVMNK11110000_PermutationMNK____MMAAt_0,@"STO_CUDA_ENTRY STV_DEFAULT"
kernel_cutlass_kernel_cudnngrouped_gemmgrouped_gemm_swiglugrouped_gemm_swiglu_quantBlockScaledContiguousGroupedGemmKernel_object_at__TiledMMA_ThrLayoutVMNK11110000_PermutationMNK____MMAAt_0:
.text.kernel_cutlass_kernel_cudnngrouped_gemmgrouped_gemm_swiglugrouped_gemm_swiglu_quantBlockScaledContiguousGroupedGemmKernel_object_at__TiledMMA_ThrLayoutVMNK11110000_PermutationMNK____MMAAt_0:
[----:B------:R-:W1:Y:S01]  /*0000*/  LDC R1, c[0x0][0x37c] ;  /* 0x0000df00ff017b82 */ /* 0x000e620000000800 */
[----:B------:R-:W2:Y:S01]  /*0010*/  S2R R3, SR_TID.Y ;  /* 0x0000000000037919 */ /* 0x000ea20000002200 */
[----:B------:R-:W3:Y:S01]  /*0020*/  LDCU UR5, c[0x0][0x360] ;  /* 0x00006c00ff0577ac */ /* 0x000ee20008000800 */
[----:B------:R-:W2:Y:S01]  /*0030*/  S2R R0, SR_TID.Z ;  /* 0x0000000000007919 */ /* 0x000ea20000002300 */
[----:B------:R-:W2:Y:S01]  /*0040*/  LDCU UR4, c[0x0][0x364] ;  /* 0x00006c80ff0477ac */ /* 0x000ea20008000800 */
[----:B------:R-:W3:Y:S01]  /*0050*/  S2R R66, SR_TID.X ;  /* 0x0000000000427919 */ /* 0x000ee20000002100 */
[----:B------:R-:W4:Y:S01]  /*0060*/  LDCU.U8 UR6, c[0x0][0x381] ;  /* 0x00007020ff0677ac */ /* 0x000f220008000000 */
[----:B--2---:R-:W-:Y:S01]  /*0070*/  IMAD R3, R0, UR4, R3 ;  /* 0x0000000400037c24 */ /* 0x004fe2000f8e0203 */
[----:B------:R-:W2:Y:S03]  /*0080*/  LDCU.U8 UR4, c[0x0][0x382] ;  /* 0x00007040ff0477ac */ /* 0x000ea60008000000 */
[----:B---3--:R-:W-:-:S05]  /*0090*/  IMAD R83, R3, UR5, R66 ;  /* 0x0000000503537c24 */ /* 0x008fca000f8e0242 */
[----:B------:R-:W-:-:S06]  /*00a0*/  SHF.R.U32.HI R83, RZ, 0x5, R83 ;  /* 0x00000005ff537819 */ /* 0x000fcc0000011653 */
[----:B------:R-:W3:Y:S01]  /*00b0*/  SHFL.IDX PT, R83, R83, RZ, 0x1f ;  /* 0x00001fff53537589 */ /* 0x000ee200000e0000 */
[----:B--2---:R-:W-:Y:S02]  /*00c0*/  ULOP3.LUT UR5, UR4, 0x1, URZ, 0xc0, !UPT ;  /* 0x0000000104057892 */ /* 0x004fe4000f8ec0ff */
[----:B----4-:R-:W-:Y:S02]  /*00d0*/  ULOP3.LUT UR4, UR6, 0x1, URZ, 0xc0, !UPT ;  /* 0x0000000106047892 */ /* 0x010fe4000f8ec0ff */
[----:B------:R-:W-:Y:S02]  /*00e0*/  UISETP.NE.U32.AND UP6, UPT, UR5, 0x1, UPT ;  /* 0x000000010500788c */ /* 0x000fe4000bfc5070 */
[----:B------:R-:W-:Y:S01]  /*00f0*/  UISETP.NE.U32.AND UP5, UPT, UR4, 0x1, UPT ;  /* 0x000000010400788c */ /* 0x000fe2000bfa5070 */
[----:B---3--:R-:W-:-:S13]  /*0100*/  ISETP.NE.AND P0, PT, R83, 0x5, PT ;  /* 0x000000055300780c */ /* 0x008fda0003f05270 */
[----:B-1----:R-:W-:Y:S05]  /*0110*/  @P0 BRA `(.L_x_0) ;  /* 0x0000000000540947 */ /* 0x002fea0003800000 */
[----:B------:R-:W1:Y:S02]  /*0120*/  LDCU.64 UR4, c[0x0][0x348] ;  /* 0x00006900ff0477ac */ /* 0x000e640008000a00 */
[----:B-1----:R-:W-:Y:S02]  /*0130*/  UIADD3 UR14, UP0, UPT, UR4, 0x40, URZ ;  /* 0x00000040040e7890 */ /* 0x002fe4000ff1e0ff */
[----:B------:R-:W-:Y:S02]  /*0140*/  UIADD3 UR12, UP4, UPT, UR4, 0xc0, URZ ;  /* 0x000000c0040c7890 */ /* 0x000fe4000ff9e0ff */
[----:B------:R-:W-:Y:S02]  /*0150*/  UIADD3 UR10, UP3, UPT, UR4, 0x140, URZ ;  /* 0x00000140040a7890 */ /* 0x000fe4000ff7e0ff */
[----:B------:R-:W-:Y:S02]  /*0160*/  UIADD3 UR8, UP2, UPT, UR4, 0x1c0, URZ ;  /* 0x000001c004087890 */ /* 0x000fe4000ff5e0ff */
[----:B------:R-:W-:-:S02]  /*0170*/  UIADD3 UR6, UP1, UPT, UR4, 0x240, URZ ;  /* 0x0000024004067890 */ /* 0x000fc4000ff3e0ff */
[----:B------:R-:W-:Y:S02]  /*0180*/  UIADD3.X UR15, UPT, UPT, URZ, UR5, URZ, UP0, !UPT ;  /* 0x00000005ff0f7290 */ /* 0x000fe400087fe4ff */
[----:B------:R-:W-:Y:S02]  /*0190*/  UIADD3 UR4, UP0, UPT, UR4, 0x2c0, URZ ;  /* 0x000002c004047890 */ /* 0x000fe4000ff1e0ff */
[----:B------:R-:W-:Y:S02]  /*01a0*/  UIADD3.X UR13, UPT, UPT, URZ, UR5, URZ, UP4, !UPT ;  /* 0x00000005ff0d7290 */ /* 0x000fe4000a7fe4ff */
[----:B------:R-:W-:Y:S02]  /*01b0*/  UIADD3.X UR11, UPT, UPT, URZ, UR5, URZ, UP3, !UPT ;  /* 0x00000005ff0b7290 */ /* 0x000fe40009ffe4ff */
[----:B------:R-:W-:Y:S01]  /*01c0*/  UIADD3.X UR9, UPT, UPT, URZ, UR5, URZ, UP2, !UPT ;  /* 0x00000005ff097290 */ /* 0x000fe200097fe4ff */
[----:B------:R1:W-:Y:S01]  /*01d0*/  UTMACCTL.PF [UR14] ;  /* 0x000000000e0079b9 */ /* 0x0003e20008040000 */
[----:B------:R-:W-:-:S03]  /*01e0*/  UIADD3.X UR7, UPT, UPT, URZ, UR5, URZ, UP1, !UPT ;  /* 0x00000005ff077290 */ /* 0x000fc60008ffe4ff */
[----:B------:R1:W-:Y:S01]  /*01f0*/  UTMACCTL.PF [UR12] ;  /* 0x000000000c0079b9 */ /* 0x0003e20008040000 */
[----:B------:R-:W-:Y:S01]  /*0200*/  UIADD3.X UR5, UPT, UPT, URZ, UR5, URZ, UP0, !UPT ;  /* 0x00000005ff057290 */ /* 0x000fe200087fe4ff */
[----:B------:R1:W-:Y:S02]  /*0210*/  UTMACCTL.PF [UR10] ;  /* 0x000000000a0079b9 */ /* 0x0003e40008040000 */
[----:B------:R1:W-:Y:S02]  /*0220*/  UTMACCTL.PF [UR8] ;  /* 0x00000000080079b9 */ /* 0x0003e40008040000 */
[----:B------:R1:W-:Y:S04]  /*0230*/  UTMACCTL.PF [UR6] ;  /* 0x00000000060079b9 */ /* 0x0003e80008040000 */
[----:B------:R1:W-:Y:S01]  /*0240*/  UTMACCTL.PF [UR4] ;  /* 0x00000000040079b9 */ /* 0x0003e20008040000 */
[----:B------:R-:W-:Y:S01]  /*0250*/  UPLOP3.LUT UP4, UPT, UPT, UPT, UPT, 0x40, 0x4 ;  /* 0x000000000004789c */ /* 0x000fe20003f8e870 */
[----:B-1----:R-:W-:Y:S10]  /*0260*/  BRA `(.L_x_1) ;  /* 0x00000000004c7947 */ /* 0x002ff40003800000 */
.L_x_0:
[----:B------:R-:W-:Y:S01]  /*0270*/  ISETP.NE.AND P0, PT, R83, RZ, PT ;  /* 0x000000ff5300720c */ /* 0x000fe20003f05270 */
[----:B------:R-:W-:-:S12]  /*0280*/  UPLOP3.LUT UP4, UPT, UPT, UPT, UPT, 0x40, 0x4 ;  /* 0x000000000004789c */ /* 0x000fd80003f8e870 */
[----:B------:R-:W-:Y:S05]  /*0290*/  @P0 BRA `(.L_x_1) ;  /* 0x0000000000400947 */ /* 0x000fea0003800000 */
[----:B------:R-:W1:Y:S01]  /*02a0*/  S2UR UR4, SR_CgaCtaId ;  /* 0x00000000000479c3 */ /* 0x000e620000008800 */
[----:B------:R-:W-:Y:S01]  /*02b0*/  UMOV UR5, 0x400 ;  /* 0x0000040000057882 */ /* 0x000fe20000000000 */
[----:B------:R-:W-:Y:S01]  /*02c0*/  UMOV UR6, 0x1 ;  /* 0x0000000100067882 */ /* 0x000fe20000000000 */
[----:B------:R-:W-:Y:S02]  /*02d0*/  UPLOP3.LUT UP4, UPT, UPT, UPT, UPT, 0x80, 0x8 ;  /* 0x000000000008789c */ /* 0x000fe40003f8f070 */
[----:B------:R-:W-:-:S04]  /*02e0*/  UIADD3 UR6, UPT, UPT, -UR6, 0x100000, URZ ;  /* 0x0010000006067890 */ /* 0x000fc8000fffe1ff */
[----:B------:R-:W-:Y:S02]  /*02f0*/  USHF.L.U32 UR7, UR6, 0xb, URZ ;  /* 0x0000000b06077899 */ /* 0x000fe400080006ff */
[----:B------:R-:W-:Y:S02]  /*0300*/  USHF.L.U32 UR6, UR6, 0x1, URZ ;  /* 0x0000000106067899 */ /* 0x000fe400080006ff */
[----:B-1----:R-:W-:Y:S01]  /*0310*/  ULEA UR4, UR4, UR5, 0x18 ;  /* 0x0000000504047291 */ /* 0x002fe2000f8ec0ff */
[----:B------:R-:W1:Y:S11]  /*0320*/  FENCE.VIEW.ASYNC.S ;  /* 0x00000000000073c6 */ /* 0x000e760000000000 */
[----:B-1----:R1:W2:Y:S01]  /*0330*/  SYNCS.EXCH.64 URZ, [UR4], UR6 ;  /* 0x0000000604ff75b2 */ /* 0x0022a20008000100 */
[----:B------:R1:W3:Y:S01]  /*0340*/  SYNCS.EXCH.64 URZ, [UR4+0x8], UR6 ;  /* 0x0000080604ff75b2 */ /* 0x0002e20008000100 */
[----:B------:R1:W4:Y:S01]  /*0350*/  SYNCS.EXCH.64 URZ, [UR4+0x10], UR6 ;  /* 0x0000100604ff75b2 */ /* 0x0003220008000100 */
[----:B------:R1:W1:Y:S01]  /*0360*/  SYNCS.EXCH.64 URZ, [UR4+0x18], UR6 ;  /* 0x0000180604ff75b2 */ /* 0x0002620008000100 */
[----:B------:R1:W1:Y:S01]  /*0370*/  SYNCS.EXCH.64 URZ, [UR4+0x20], UR6 ;  /* 0x0000200604ff75b2 */ /* 0x0002620008000100 */
[----:B------:R1:W1:Y:S01]  /*0380*/  SYNCS.EXCH.64 URZ, [UR4+0x28], UR6 ;  /* 0x0000280604ff75b2 */ /* 0x0002620008000100 */
[----:B------:R-:W-:Y:S01]  /*0390*/  NOP ;  /* 0x0000000000007918 */ /* 0x000fe20000000000 */
.L_x_1:
[----:B------:R-:W-:Y:S01]  /*03a0*/  NOP ;  /* 0x0000000000007918 */ /* 0x000fe20000000000 */
[----:B-1234-:R-:W-:Y:S06]  /*03b0*/  BAR.SYNC.DEFER_BLOCKING 0x0 ;  /* 0x0000000000007b1d */ /* 0x01efec0000010000 */
[----:B------:R-:W-:Y:S05]  /*03c0*/  BRA.U !UP4, `(.L_x_2) ;  /* 0x000000010c3c7547 */ /* 0x000fea000b800000 */
[----:B------:R-:W1:Y:S01]  /*03d0*/  S2UR UR4, SR_CgaCtaId ;  /* 0x00000000000479c3 */ /* 0x000e620000008800 */
[----:B------:R-:W-:Y:S01]  /*03e0*/  UMOV UR5, 0x400 ;  /* 0x0000040000057882 */ /* 0x000fe20000000000 */
[----:B------:R-:W-:Y:S01]  /*03f0*/  UMOV UR6, 0x1 ;  /* 0x0000000100067882 */ /* 0x000fe20000000000 */
[----:B------:R-:W-:Y:S01]  /*0400*/  UMOV UR8, 0x4 ;  /* 0x0000000400087882 */ /* 0x000fe20000000000 */
[----:B------:R-:W-:-:S04]  /*0410*/  UIADD3 UR6, UPT, UPT, -UR6, 0x100000, URZ ;  /* 0x0010000006067890 */ /* 0x000fc8000fffe1ff */
[----:B------:R-:W-:Y:S02]  /*0420*/  USHF.L.U32 UR7, UR6, 0xb, URZ ;  /* 0x0000000b06077899 */ /* 0x000fe400080006ff */
[----:B------:R-:W-:Y:S02]  /*0430*/  USHF.L.U32 UR6, UR6, 0x1, URZ ;  /* 0x0000000106067899 */ /* 0x000fe400080006ff */
[----:B------:R-:W-:-:S04]  /*0440*/  UIADD3 UR8, UPT, UPT, -UR8, 0x100000, URZ ;  /* 0x0010000008087890 */ /* 0x000fc8000fffe1ff */
[----:B------:R-:W-:Y:S02]  /*0450*/  USHF.L.U32 UR9, UR8, 0xb, URZ ;  /* 0x0000000b08097899 */ /* 0x000fe400080006ff */
[----:B------:R-:W-:Y:S02]  /*0460*/  USHF.L.U32 UR8, UR8, 0x1, URZ ;  /* 0x0000000108087899 */ /* 0x000fe400080006ff */
[----:B-1----:R-:W-:Y:S01]  /*0470*/  ULEA UR4, UR4, UR5, 0x18 ;  /* 0x0000000504047291 */ /* 0x002fe2000f8ec0ff */
[----:B------:R-:W1:Y:S11]  /*0480*/  FENCE.VIEW.ASYNC.S ;  /* 0x00000000000073c6 */ /* 0x000e760000000000 */
[----:B-1----:R1:W2:Y:S01]  /*0490*/  SYNCS.EXCH.64 URZ, [UR4+0x30], UR6 ;  /* 0x0000300604ff75b2 */ /* 0x0022a20008000100 */
[----:B------:R1:W3:Y:S01]  /*04a0*/  SYNCS.EXCH.64 URZ, [UR4+0x38], UR8 ;  /* 0x0000380804ff75b2 */ /* 0x0002e20008000100 */
[----:B------:R-:W-:Y:S01]  /*04b0*/  NOP ;  /* 0x0000000000007918 */ /* 0x000fe20000000000 */
.L_x_2:
[----:B------:R-:W-:Y:S01]  /*04c0*/  NOP ;  /* 0x0000000000007918 */ /* 0x000fe20000000000 */
[----:B--23--:R-:W-:Y:S06]  /*04d0*/  BAR.SYNC.DEFER_BLOCKING 0x0 ;  /* 0x0000000000007b1d */ /* 0x00cfec0000010000 */
[----:B------:R-:W-:Y:S05]  /*04e0*/  BRA.U !UP4, `(.L_x_3) ;  /* 0x000000010c447547 */ /* 0x000fea000b800000 */
[----:B-1----:R-:W1:Y:S01]  /*04f0*/  S2UR UR4, SR_CgaCtaId ;  /* 0x00000000000479c3 */ /* 0x002e620000008800 */
        /* <DEDUP_REMOVED lines=11> */
[----:B-1----:R2:W3:Y:S01]  /*05b0*/  SYNCS.EXCH.64 URZ, [UR4+0x40], UR8 ;  /* 0x0000400804ff75b2 */ /* 0x0024e20008000100 */
[----:B------:R2:W4:Y:S01]  /*05c0*/  SYNCS.EXCH.64 URZ, [UR4+0x48], UR8 ;  /* 0x0000480804ff75b2 */ /* 0x0005220008000100 */
[----:B------:R2:W1:Y:S01]  /*05d0*/  SYNCS.EXCH.64 URZ, [UR4+0x50], UR6 ;  /* 0x0000500604ff75b2 */ /* 0x0004620008000100 */
[----:B------:R2:W1:Y:S02]  /*05e0*/  SYNCS.EXCH.64 URZ, [UR4+0x58], UR6 ;  /* 0x0000580604ff75b2 */ /* 0x0004640008000100 */
[----:B--2---:R-:W-:Y:S01]  /*05f0*/  NOP ;  /* 0x0000000000007918 */ /* 0x004fe20000000000 */
.L_x_3:
[----:B------:R-:W-:Y:S01]  /*0600*/  NOP ;  /* 0x0000000000007918 */ /* 0x000fe20000000000 */
[----:B-1-34-:R-:W-:Y:S08]  /*0610*/  BAR.SYNC.DEFER_BLOCKING 0x0 ;  /* 0x0000000000007b1d */ /* 0x01aff00000010000 */
[----:B------:R-:W-:Y:S01]  /*0620*/  BAR.SYNC.DEFER_BLOCKING 0x1, 0xe0 ;  /* 0x0043800000007b1d */ /* 0x000fe20000010000 */
[----:B------:R-:W-:-:S05]  /*0630*/  ISETP.NE.AND P0, PT, R83, 0x6, PT ;  /* 0x000000065300780c */ /* 0x000fca0003f05270 */
[----:B------:R-:W1:Y:S08]  /*0640*/  LDCU.64 UR76, c[0x0][0x358] ;  /* 0x00006b00ff4c77ac */ /* 0x000e700008000a00 */
[----:B------:R-:W-:Y:S05]  /*0650*/  @P0 BRA `(.L_x_4) ;  /* 0x00000008007c0947 */ /* 0x000fea0003800000 */
[----:B------:R-:W-:Y:S01]  /*0660*/  LOP3.LUT R0, R66, 0x1f, RZ, 0xc0, !PT ;  /* 0x0000001f42007812 */ /* 0x000fe200078ec0ff */
[----:B------:R-:W-:Y:S01]  /*0670*/  IMAD.MOV.U32 R18, RZ, RZ, 0x7fffffff ;  /* 0x7fffffffff127424 */ /* 0x000fe200078e00ff */
[----:B------:R-:W2:Y:S01]  /*0680*/  S2UR UR16, SR_CTAID.Z ;  /* 0x00000000001079c3 */ /* 0x000ea20000002700 */
[----:B------:R-:W2:Y:S01]  /*0690*/  LDCU.64 UR6, c[0x0][0x760] ;  /* 0x0000ec00ff0677ac */ /* 0x000ea20008000a00 */
[C---:B------:R-:W-:Y:S01]  /*06a0*/  ISETP.GT.U32.AND P0, PT, R0.reuse, 0x7, PT ;  /* 0x000000070000780c */ /* 0x040fe20003f04070 */
[----:B------:R-:W3:Y:S01]  /*06b0*/  LDCU.U8 UR15, c[0x0][0x768] ;  /* 0x0000ed00ff0f77ac */ /* 0x000ee20008000000 */
[----:B------:R-:W4:Y:S01]  /*06c0*/  LDCU.U8 UR14, c[0x0][0x769] ;  /* 0x0000ed20ff0e77ac */ /* 0x000f220008000000 */
[----:B------:R-:W5:Y:S10]  /*06d0*/  LDCU.64 UR12, c[0x0][0x778] ;  /* 0x0000ef00ff0c77ac */ /* 0x000f740008000a00 */
[----:B------:R-:W1:Y:S01]  /*06e0*/  @!P0 LDC.64 R2, c[0x0][0x748] ;  /* 0x0001d200ff028b82 */ /* 0x000e620000000a00 */
[----:B------:R-:W1:Y:S01]  /*06f0*/  LDCU.U8 UR11, c[0x0][0x780] ;  /* 0x0000f000ff0b77ac */ /* 0x000e620008000000 */
[----:B------:R-:W1:Y:S01]  /*0700*/  LDCU.U8 UR10, c[0x0][0x781] ;  /* 0x0000f020ff0a77ac */ /* 0x000e620008000000 */
[----:B------:R-:W1:Y:S01]  /*0710*/  LDCU UR8, c[0x0][0x770] ;  /* 0x0000ee00ff0877ac */ /* 0x000e620008000800 */
[----:B------:R-:W1:Y:S02]  /*0720*/  LDCU.U8 UR9, c[0x0][0x774] ;  /* 0x0000ee80ff0977ac */ /* 0x000e640008000000 */
[----:B-1----:R-:W-:-:S05]  /*0730*/  @!P0 IMAD.WIDE.U32 R2, R0, 0x4, R2 ;  /* 0x0000000400028825 */ /* 0x002fca00078e0002 */
[----:B------:R-:W5:Y:S01]  /*0740*/  @!P0 LDG.E R18, desc[UR76][R2.64] ;  /* 0x0000004c02128981 */ /* 0x000f62000c1e1900 */
[----:B--2---:R-:W-:Y:S01]  /*0750*/  UIMAD.WIDE.U32 UR4, UR16, UR7, URZ ;  /* 0x00000007100472a5 */ /* 0x004fe2000f8e00ff */
[----:B------:R-:W-:Y:S01]  /*0760*/  HFMA2 R0, -RZ, RZ, 0, 5.9604644775390625e-08 ;  /* 0x00000001ff007431 */ /* 0x000fe200000001ff */
[----:B------:R-:W-:Y:S01]  /*0770*/  UISETP.GT.U32.AND UP0, UPT, UR16, 0x1ff, UPT ;  /* 0x000001ff1000788c */ /* 0x000fe2000bf04070 */
[----:B------:R-:W-:Y:S01]  /*0780*/  IMAD.MOV.U32 R10, RZ, RZ, RZ ;  /* 0x000000ffff0a7224 */ /* 0x000fe200078e00ff */
[----:B------:R-:W-:-:S04]  /*0790*/  UIADD3 UR4, UPT, UPT, -UR5, UR16, URZ ;  /* 0x0000001005047290 */ /* 0x000fc8000fffe1ff */
[----:B---3--:R-:W-:-:S04]  /*07a0*/  USHF.R.U32.HI UR4, URZ, UR15, UR4 ;  /* 0x0000000fff047299 */ /* 0x008fc80008011604 */
[----:B------:R-:W-:-:S04]  /*07b0*/  UIADD3 UR4, UPT, UPT, UR5, UR4, URZ ;  /* 0x0000000405047290 */ /* 0x000fc8000fffe0ff */
[----:B----4-:R-:W-:-:S04]  /*07c0*/  USHF.R.U32.HI UR4, URZ, UR14, UR4 ;  /* 0x0000000eff047299 */ /* 0x010fc80008011604 */
[----:B------:R-:W-:-:S04]  /*07d0*/  UIADD3 UR4, UPT, UPT, -UR4, URZ, URZ ;  /* 0x000000ff04047290 */ /* 0x000fc8000fffe1ff */
[----:B------:R-:W-:-:S04]  /*07e0*/  UIMAD UR7, UR4, UR6, UR16 ;  /* 0x00000006040772a4 */ /* 0x000fc8000f8e0210 */
[----:B-----5:R-:W-:Y:S01]  /*07f0*/  UIMAD.WIDE.U32 UR4, UR7, UR13, URZ ;  /* 0x0000000d070472a5 */ /* 0x020fe2000f8e00ff */
[----:B------:R-:W1:Y:S03]  /*0800*/  LDCU UR13, c[0x0][0x76c] ;  /* 0x0000ed80ff0d77ac */ /* 0x000e660008000800 */
[----:B------:R-:W-:-:S04]  /*0810*/  UIADD3 UR4, UPT, UPT, UR7, -UR5, URZ ;  /* 0x8000000507047290 */ /* 0x000fc8000fffe0ff */
[----:B------:R-:W-:-:S04]  /*0820*/  USHF.R.U32.HI UR4, URZ, UR11, UR4 ;  /* 0x0000000bff047299 */ /* 0x000fc80008011604 */
[----:B------:R-:W-:-:S04]  /*0830*/  UIADD3 UR4, UPT, UPT, UR5, UR4, URZ ;  /* 0x0000000405047290 */ /* 0x000fc8000fffe0ff */
[----:B------:R-:W-:-:S04]  /*0840*/  USHF.R.U32.HI UR6, URZ, UR10, UR4 ;  /* 0x0000000aff067299 */ /* 0x000fc80008011604 */
[----:B------:R-:W-:Y:S01]  /*0850*/  UIMAD.WIDE.U32 UR4, UR6, UR8, URZ ;  /* 0x00000008060472a5 */ /* 0x000fe2000f8e00ff */
[----:B------:R-:W2:Y:S03]  /*0860*/  LDCU.U8 UR8, c[0x0][0x775] ;  /* 0x0000eea0ff0877ac */ /* 0x000ea60008000000 */
[----:B------:R-:W-:-:S04]  /*0870*/  UIADD3 UR4, UPT, UPT, UR6, -UR5, URZ ;  /* 0x8000000506047290 */ /* 0x000fc8000fffe0ff */
[----:B------:R-:W-:-:S04]  /*0880*/  USHF.R.U32.HI UR4, URZ, UR9, UR4 ;  /* 0x00000009ff047299 */ /* 0x000fc80008011604 */
[----:B------:R-:W-:Y:S02]  /*0890*/  UIADD3 UR4, UPT, UPT, UR5, UR4, URZ ;  /* 0x0000000405047290 */ /* 0x000fe4000fffe0ff */
[----:B------:R-:W-:Y:S02]  /*08a0*/  UIADD3 UR5, UPT, UPT, -UR6, URZ, URZ ;  /* 0x000000ff06057290 */ /* 0x000fe4000fffe1ff */
[----:B--2---:R-:W-:Y:S02]  /*08b0*/  USHF.R.U32.HI UR4, URZ, UR8, UR4 ;  /* 0x00000008ff047299 */ /* 0x004fe40008011604 */
[----:B------:R-:W-:Y:S02]  /*08c0*/  UIMAD UR5, UR5, UR12, UR7 ;  /* 0x0000000c050572a4 */ /* 0x000fe4000f8e0207 */
[----:B------:R-:W-:-:S04]  /*08d0*/  UIADD3 UR4, UPT, UPT, -UR4, URZ, URZ ;  /* 0x000000ff04047290 */ /* 0x000fc8000fffe1ff */
[----:B-1----:R-:W-:Y:S01]  /*08e0*/  UIMAD UR4, UR4, UR13, UR6 ;  /* 0x0000000d040472a4 */ /* 0x002fe2000f8e0206 */
[----:B------:R-:W-:-:S05]  /*08f0*/  MOV R5, UR5 ;  /* 0x0000000500057c02 */ /* 0x000fca0008000f00 */
[----:B------:R-:W-:Y:S01]  /*0900*/  IMAD.U32 R4, RZ, RZ, UR4 ;  /* 0x00000004ff047e24 */ /* 0x000fe2000f8e00ff */
[----:B------:R1:W2:Y:S01]  /*0910*/  SHFL.IDX PT, R2, R18, 0x7, 0x1f ;  /* 0x00e01f0012027f89 */ /* 0x0002a200000e0000 */
[----:B------:R-:W-:Y:S05]  /*0920*/  BRA.U UP0, `(.L_x_5) ;  /* 0x0000000500547547 */ /* 0x000fea000b800000 */
[----:B--2---:R-:W-:Y:S01]  /*0930*/  SHF.R.S32.HI R17, RZ, 0x1f, R2 ;  /* 0x0000001fff117819 */ /* 0x004fe20000011402 */
[----:B------:R-:W2:Y:S01]  /*0940*/  LDC R0, c[0x0][0x374] ;  /* 0x0000dd00ff007b82 */ /* 0x000ea20000000800 */
[----:B------:R-:W-:Y:S01]  /*0950*/  IMAD.U32 R19, RZ, RZ, UR16 ;  /* 0x00000010ff137e24 */ /* 0x000fe2000f8e00ff */
[----:B------:R-:W-:Y:S01]  /*0960*/  MOV R10, RZ ;  /* 0x000000ff000a7202 */ /* 0x000fe20000000f00 */
[----:B------:R-:W-:Y:S01]  /*0970*/  IMAD.MOV.U32 R6, RZ, RZ, -0x1 ;  /* 0xffffffffff067424 */ /* 0x000fe200078e00ff */
[----:B------:R-:W-:Y:S02]  /*0980*/  LEA.HI R17, R17, R2, RZ, 0x7 ;  /* 0x0000000211117211 */ /* 0x000fe400078f38ff */
[----:B------:R-:W-:Y:S02]  /*0990*/  MOV R15, RZ ;  /* 0x000000ff000f7202 */ /* 0x000fe40000000f00 */
[----:B------:R-:W2:Y:S01]  /*09a0*/  LDC R7, c[0x0][0x370] ;  /* 0x0000dc00ff077b82 */ /* 0x000ea20000000800 */
[----:B------:R-:W-:-:S04]  /*09b0*/  LOP3.LUT R3, R17, 0xffffff80, RZ, 0xc0, !PT ;  /* 0xffffff8011037812 */ /* 0x000fc800078ec0ff */
[----:B------:R-:W-:-:S03]  /*09c0*/  ISETP.NE.AND P0, PT, R2, R3, PT ;  /* 0x000000030200720c */ /* 0x000fc60003f05270 */
[----:B------:R-:W3:Y:S01]  /*09d0*/  LDC R16, c[0x0][0x378] ;  /* 0x0000de00ff107b82 */ /* 0x000ee20000000800 */
[----:B------:R-:W-:-:S07]  /*09e0*/  ISETP.LT.AND P0, PT, R2, RZ, P0 ;  /* 0x000000ff0200720c */ /* 0x000fce0000701270 */
[----:B------:R-:W4:Y:S08]  /*09f0*/  LDC R12, c[0x0][0x770] ;  /* 0x0001dc00ff0c7b82 */ /* 0x000f300000000800 */
[----:B------:R-:W1:Y:S01]  /*0a00*/  LDC R11, c[0x0][0x76c] ;  /* 0x0001db00ff0b7b82 */ /* 0x000e620000000800 */
[----:B--2---:R-:W-:Y:S01]  /*0a10*/  IMAD R7, R0, R7, RZ ;  /* 0x0000000700077224 */ /* 0x004fe200078e02ff */
[----:B------:R-:W-:-:S02]  /*0a20*/  SHF.R.S32.HI R0, RZ, 0x7, R17 ;  /* 0x00000007ff007819 */ /* 0x000fc40000011411 */
[----:B------:R-:W-:-:S03]  /*0a30*/  LEA.HI.SX32 R17, R17, 0xffffffff, 0x19 ;  /* 0xffffffff11117811 */ /* 0x000fc600078fcaff */
[----:B------:R-:W-:Y:S01]  /*0a40*/  @!P0 IMAD.MOV R17, RZ, RZ, R0 ;  /* 0x000000ffff118224 */ /* 0x000fe200078e0200 */
[----:B------:R-:W2:Y:S01]  /*0a50*/  LDC.64 R8, c[0x0][0x760] ;  /* 0x0001d800ff087b82 */ /* 0x000ea20000000a00 */
[----:B---3--:R-:W-:Y:S02]  /*0a60*/  IMAD R16, R7, R16, RZ ;  /* 0x0000001007107224 */ /* 0x008fe400078e02ff */
[----:B------:R-:W-:-:S05]  /*0a70*/  IMAD.MOV.U32 R0, RZ, RZ, 0x1 ;  /* 0x00000001ff007424 */ /* 0x000fca00078e00ff */
[----:B------:R-:W3:Y:S02]  /*0a80*/  LDC.64 R2, c[0x0][0x778] ;  /* 0x0001de00ff027b82 */ /* 0x000ee40000000a00 */
.L_x_10:
[----:B------:R-:W-:-:S13]  /*0a90*/  ISETP.GE.AND P0, PT, R4, R17, PT ;  /* 0x000000110400720c */ /* 0x000fda0003f06270 */
[----:B------:R-:W-:Y:S05]  /*0aa0*/  @P0 BRA `(.L_x_6) ;  /* 0x0000000000940947 */ /* 0x000fea0003800000 */
[----:B------:R-:W-:-:S04]  /*0ab0*/  SHF.L.U32 R7, R4, 0x7, RZ ;  /* 0x0000000704077819 */ /* 0x000fc800000006ff */
[----:B------:R-:W-:-:S13]  /*0ac0*/  ISETP.GE.AND P0, PT, R7, R15, PT ;  /* 0x0000000f0700720c */ /* 0x000fda0003f06270 */
[----:B------:R-:W-:Y:S05]  /*0ad0*/  @!P0 BRA `(.L_x_7) ;  /* 0x0000000000388947 */ /* 0x000fea0003800000 */
[----:B------:R-:W-:Y:S01]  /*0ae0*/  VIADD R13, R6, 0x1 ;  /* 0x00000001060d7836 */ /* 0x000fe20000000000 */
[----:B------:R-:W-:-:S04]  /*0af0*/  MOV R6, 0xffffffff ;  /* 0xffffffff00067802 */ /* 0x000fc80000000f00 */
[----:B------:R-:W-:-:S13]  /*0b00*/  ISETP.GT.U32.AND P0, PT, R13, 0x1f, PT ;  /* 0x0000001f0d00780c */ /* 0x000fda0003f04070 */
[----:B------:R-:W-:Y:S05]  /*0b10*/  @P0 BRA `(.L_x_8) ;  /* 0x0000000000240947 */ /* 0x000fea0003800000 */
[----:B------:R-:W-:Y:S01]  /*0b20*/  ISETP.GT.AND P0, PT, R18, R7, PT ;  /* 0x000000071200720c */ /* 0x000fe20003f04270 */
[----:B------:R-:W-:-:S05]  /*0b30*/  IMAD.MOV.U32 R6, RZ, RZ, -0x1 ;  /* 0xffffffffff067424 */ /* 0x000fca00078e00ff */
[----:B------:R-:W-:-:S07]  /*0b40*/  SHF.L.U32 R6, R6, R13, RZ ;  /* 0x0000000d06067219 */ /* 0x000fce00000006ff */
[----:B------:R-:W-:-:S04]  /*0b50*/  VOTE.ANY R7, PT, P0 ;  /* 0x0000000000077806 */ /* 0x000fc800000e0100 */
[----:B------:R-:W-:-:S05]  /*0b60*/  LOP3.LUT P0, R7, R7, RZ, R6, 0xa0, !PT ;  /* 0x000000ff07077212 */ /* 0x000fca000780a006 */
[----:B------:R-:W-:-:S05]  /*0b70*/  VIADD R6, R7, 0xffffffff ;  /* 0xffffffff07067836 */ /* 0x000fca0000000000 */
[----:B------:R-:W-:-:S04]  /*0b80*/  LOP3.LUT R7, R7, R6, RZ, 0xc, !PT ;  /* 0x0000000607077212 */ /* 0x000fc800078e0cff */
[----:B------:R-:W5:Y:S02]  /*0b90*/  POPC R6, R7 ;  /* 0x0000000700067309 */ /* 0x000f640000000000 */
[----:B-----5:R-:W-:-:S07]  /*0ba0*/  SEL R6, R6, 0xffffffff, P0 ;  /* 0xffffffff06067807 */ /* 0x020fce0000000000 */
.L_x_8:
[----:B------:R4:W3:Y:S02]  /*0bb0*/  SHFL.IDX PT, R15, R18, R6, 0x1f ;  /* 0x00001f06120f7589 */ /* 0x0008e400000e0000 */
.L_x_7:
[----:B------:R-:W5:Y:S01]  /*0bc0*/  S2R R13, SR_CgaCtaId ;  /* 0x00000000000d7919 */ /* 0x000f620000008800 */
[----:B------:R-:W-:Y:S01]  /*0bd0*/  MOV R14, 0x400 ;  /* 0x00000400000e7802 */ /* 0x000fe20000000f00 */
[----:B------:R-:W-:-:S03]  /*0be0*/  IMAD.U32 R21, R0, -0x80000000, RZ ;  /* 0x8000000000157824 */ /* 0x000fc600078e00ff */
[----:B-----5:R-:W-:-:S05]  /*0bf0*/  LEA R13, R13, R14, 0x18 ;  /* 0x0000000e0d0d7211 */ /* 0x020fca00078ec0ff */
[----:B------:R-:W-:-:S04]  /*0c00*/  IMAD R14, R10, 0x8, R13 ;  /* 0x000000080a0e7824 */ /* 0x000fc800078e020d */
[----:B------:R-:W5:Y:S02]  /*0c10*/  SYNCS.PHASECHK.TRANS64.TRYWAIT P0, [R14+URZ+0x50], R21 ;  /* 0x000050150e0075a7 */ /* 0x000f6400080011ff */
[----:B-----5:R-:W-:Y:S05]  /*0c20*/  @!P0 BRA `(.L_x_9) ;  /* 0x0000004000708947 */ /* 0x020fea0003800000 */
.L_x_59:
[----:B------:R-:W-:Y:S01]  /*0c30*/  ELECT P0, URZ, PT ;  /* 0x0000000000ff782f */ /* 0x000fe20003800000 */
[----:B------:R-:W-:-:S12]  /*0c40*/  IMAD.MOV.U32 R7, RZ, RZ, 0x1 ;  /* 0x00000001ff077424 */ /* 0x000fd800078e00ff */
[C---:B------:R-:W-:Y:S02]  /*0c50*/  @P0 IMAD R13, R10.reuse, 0x10, R13 ;  /* 0x000000100a0d0824 */ /* 0x040fe400078e020d */
[----:B------:R-:W-:-:S03]  /*0c60*/  VIADD R10, R10, 0x1 ;  /* 0x000000010a0a7836 */ /* 0x000fc60000000000 */
[----:B------:R4:W-:Y:S02]  /*0c70*/  @P0 STS.128 [R13+0x2dc10], R4 ;  /* 0x02dc10040d000388 */ /* 0x0009e40000000c00 */
[----:B------:R-:W-:Y:S01]  /*0c80*/  ISETP.NE.AND P0, PT, R10, 0x2, PT ;  /* 0x000000020a00780c */ /* 0x000fe20003f05270 */
[----:B------:R5:W-:Y:S06]  /*0c90*/  MEMBAR.ALL.CTA ;  /* 0x0000000000007992 */ /* 0x000bec0000008000 */
[----:B-----5:R-:W5:Y:S01]  /*0ca0*/  FENCE.VIEW.ASYNC.S ;  /* 0x00000000000073c6 */ /* 0x020f620000000000 */
[----:B----4-:R-:W-:-:S02]  /*0cb0*/  SEL R21, RZ, 0x1, P0 ;  /* 0x00000001ff157807 */ /* 0x010fc40000000000 */
[----:B------:R-:W-:Y:S02]  /*0cc0*/  SEL R10, R10, RZ, P0 ;  /* 0x000000ff0a0a7207 */ /* 0x000fe40000000000 */
[----:B------:R-:W-:Y:S01]  /*0cd0*/  LOP3.LUT R0, R0, R21, RZ, 0x3c, !PT ;  /* 0x0000001500007212 */ /* 0x000fe200078e3cff */
[----:B-----5:R-:W-:Y:S06]  /*0ce0*/  BAR.SYNC.DEFER_BLOCKING 0x4, 0x20 ;  /* 0x0100800000007b1d */ /* 0x020fec0000010000 */
[----:B------:R4:W-:Y:S02]  /*0cf0*/  SYNCS.ARRIVE.TRANS64.ART0 RZ, [R14+URZ+0x40], R7 ;  /* 0x000040070eff79a7 */ /* 0x0009e400085000ff */
.L_x_6:
[----:B------:R-:W-:-:S04]  /*0d00*/  IMAD.IADD R19, R16, 0x1, R19 ;  /* 0x0000000110137824 */ /* 0x000fc800078e0213 */
[C---:B--2---:R-:W-:Y:S01]  /*0d10*/  IMAD.HI.U32 R5, R19.reuse, R9, RZ ;  /* 0x0000000913057227 */ /* 0x044fe200078e00ff */
[----:B------:R-:W-:-:S03]  /*0d20*/  ISETP.GE.AND P0, PT, R19, 0x200, PT ;  /* 0x000002001300780c */ /* 0x000fc60003f06270 */
[----:B------:R-:W-:-:S05]  /*0d30*/  IMAD.IADD R4, R19, 0x1, -R5 ;  /* 0x0000000113047824 */ /* 0x000fca00078e0a05 */
[----:B------:R-:W-:-:S04]  /*0d40*/  SHF.R.U32.HI R4, RZ, UR15, R4 ;  /* 0x0000000fff047c19 */ /* 0x000fc80008011604 */
[----:B------:R-:W-:-:S04]  /*0d50*/  IADD3 R4, PT, PT, R5, R4, RZ ;  /* 0x0000000405047210 */ /* 0x000fc80007ffe0ff */
[----:B----4-:R-:W-:-:S05]  /*0d60*/  SHF.R.U32.HI R14, RZ, UR14, R4 ;  /* 0x0000000eff0e7c19 */ /* 0x010fca0008011604 */
[----:B------:R-:W-:-:S04]  /*0d70*/  IMAD.MOV R14, RZ, RZ, -R14 ;  /* 0x000000ffff0e7224 */ /* 0x000fc800078e0a0e */
[----:B------:R-:W-:-:S04]  /*0d80*/  IMAD R14, R8, R14, R19 ;  /* 0x0000000e080e7224 */ /* 0x000fc800078e0213 */
[----:B---3--:R-:W-:-:S05]  /*0d90*/  IMAD.HI.U32 R5, R14, R3, RZ ;  /* 0x000000030e057227 */ /* 0x008fca00078e00ff */
[----:B------:R-:W-:-:S04]  /*0da0*/  IADD3 R4, PT, PT, R14, -R5, RZ ;  /* 0x800000050e047210 */ /* 0x000fc80007ffe0ff */
[----:B------:R-:W-:-:S05]  /*0db0*/  SHF.R.U32.HI R4, RZ, UR11, R4 ;  /* 0x0000000bff047c19 */ /* 0x000fca0008011604 */
[----:B------:R-:W-:-:S05]  /*0dc0*/  IMAD.IADD R4, R5, 0x1, R4 ;  /* 0x0000000105047824 */ /* 0x000fca00078e0204 */
[----:B------:R-:W-:-:S05]  /*0dd0*/  SHF.R.U32.HI R7, RZ, UR10, R4 ;  /* 0x0000000aff077c19 */ /* 0x000fca0008011604 */
[----:B------:R-:W-:-:S05]  /*0de0*/  IMAD.HI.U32 R5, R7, R12, RZ ;  /* 0x0000000c07057227 */ /* 0x000fca00078e00ff */
[----:B------:R-:W-:-:S04]  /*0df0*/  IADD3 R4, PT, PT, R7, -R5, RZ ;  /* 0x8000000507047210 */ /* 0x000fc80007ffe0ff */
[----:B------:R-:W-:-:S05]  /*0e00*/  SHF.R.U32.HI R4, RZ, UR9, R4 ;  /* 0x00000009ff047c19 */ /* 0x000fca0008011604 */
[----:B------:R-:W-:Y:S01]  /*0e10*/  IMAD.IADD R4, R5, 0x1, R4 ;  /* 0x0000000105047824 */ /* 0x000fe200078e0204 */
[----:B------:R-:W-:-:S04]  /*0e20*/  IADD3 R5, PT, PT, -R7, RZ, RZ ;  /* 0x000000ff07057210 */ /* 0x000fc80007ffe1ff */
[----:B------:R-:W-:Y:S01]  /*0e30*/  SHF.R.U32.HI R4, RZ, UR8, R4 ;  /* 0x00000008ff047c19 */ /* 0x000fe20008011604 */
[----:B------:R-:W-:-:S03]  /*0e40*/  IMAD R5, R2, R5, R14 ;  /* 0x0000000502057224 */ /* 0x000fc600078e020e */
[----:B------:R-:W-:-:S05]  /*0e50*/  IADD3 R4, PT, PT, -R4, RZ, RZ ;  /* 0x000000ff04047210 */ /* 0x000fca0007ffe1ff */
[----:B-1----:R-:W-:Y:S01]  /*0e60*/  IMAD R4, R11, R4, R7 ;  /* 0x000000040b047224 */ /* 0x002fe200078e0207 */
[----:B------:R-:W-:Y:S06]  /*0e70*/  @!P0 BRA `(.L_x_10) ;  /* 0xfffffffc00048947 */ /* 0x000fec000383ffff */
.L_x_5:
[----:B------:R-:W3:Y:S01]  /*0e80*/  S2R R3, SR_CgaCtaId ;  /* 0x0000000000037919 */ /* 0x000ee20000008800 */
[----:B--2---:R-:W-:Y:S01]  /*0e90*/  MOV R2, 0x400 ;  /* 0x0000040000027802 */ /* 0x004fe20000000f00 */
[----:B------:R-:W-:Y:S01]  /*0ea0*/  IMAD.U32 R6, R0, -0x80000000, RZ ;  /* 0x8000000000067824 */ /* 0x000fe200078e00ff */
[C---:B------:R-:W-:Y:S01]  /*0eb0*/  ISETP.NE.AND P0, PT, R10.reuse, 0x1, PT ;  /* 0x000000010a00780c */ /* 0x040fe20003f05270 */
[----:B------:R-:W-:-:S05]  /*0ec0*/  VIADD R8, R10, 0x2 ;  /* 0x000000020a087836 */ /* 0x000fca0000000000 */
[----:B------:R-:W-:Y:S02]  /*0ed0*/  SEL R8, R8, 0x1, P0 ;  /* 0x0000000108087807 */ /* 0x000fe40000000000 */
[----:B---3--:R-:W-:-:S05]  /*0ee0*/  LEA R3, R3, R2, 0x18 ;  /* 0x0000000203037211 */ /* 0x008fca00078ec0ff */
[----:B------:R-:W-:-:S04]  /*0ef0*/  IMAD R2, R10, 0x8, R3 ;  /* 0x000000080a027824 */ /* 0x000fc800078e0203 */
[----:B------:R-:W2:Y:S02]  /*0f00*/  SYNCS.PHASECHK.TRANS64.TRYWAIT P1, [R2+URZ+0x50], R6 ;  /* 0x00005006020075a7 */ /* 0x000ea400080211ff */
[----:B--2---:R-:W-:Y:S05]  /*0f10*/  @!P1 BRA `(.L_x_11) ;  /* 0x0000003c00cc9947 */ /* 0x004fea0003800000 */
.L_x_61:
[----:B------:R-:W-:Y:S02]  /*0f20*/  ELECT P2, URZ, PT ;  /* 0x0000000000ff782f */ /* 0x000fe40003840000 */
[----:B------:R-:W-:Y:S01]  /*0f30*/  ISETP.NE.AND P0, PT, R8, 0x2, PT ;  /* 0x000000020800780c */ /* 0x000fe20003f05270 */
[----:B--2---:R-:W-:-:S03]  /*0f40*/  IMAD.MOV.U32 R7, RZ, RZ, RZ ;  /* 0x000000ffff077224 */ /* 0x004fc600078e00ff */
[----:B------:R-:W-:Y:S02]  /*0f50*/  ISETP.EQ.XOR P1, PT, R10, 0x1, !P0 ;  /* 0x000000010a00780c */ /* 0x000fe40004722a70 */
[----:B------:R-:W-:Y:S02]  /*0f60*/  SEL R8, R8, RZ, P0 ;  /* 0x000000ff08087207 */ /* 0x000fe40000000000 */
[----:B------:R-:W-:-:S03]  /*0f70*/  SEL R9, RZ, 0x1, !P1 ;  /* 0x00000001ff097807 */ /* 0x000fc60004800000 */
[--C-:B------:R-:W-:Y:S01]  /*0f80*/  IMAD R8, R8, 0x8, R3.reuse ;  /* 0x0000000808087824 */ /* 0x100fe200078e0203 */
[----:B------:R-:W-:Y:S01]  /*0f90*/  LOP3.LUT R9, R0, R9, RZ, 0x3c, !PT ;  /* 0x0000000900097212 */ /* 0x000fe200078e3cff */
[----:B------:R-:W-:Y:S02]  /*0fa0*/  @P2 IMAD R10, R10, 0x10, R3 ;  /* 0x000000100a0a2824 */ /* 0x000fe400078e0203 */
[----:B------:R-:W-:Y:S02]  /*0fb0*/  @P2 IMAD.MOV.U32 R6, RZ, RZ, -0x1 ;  /* 0xffffffffff062424 */ /* 0x000fe400078e00ff */
[----:B------:R-:W-:Y:S02]  /*0fc0*/  IMAD.MOV.U32 R3, RZ, RZ, 0x1 ;  /* 0x00000001ff037424 */ /* 0x000fe400078e00ff */
[----:B------:R-:W-:Y:S01]  /*0fd0*/  IMAD.U32 R12, R9, -0x80000000, RZ ;  /* 0x80000000090c7824 */ /* 0x000fe200078e00ff */
[----:B------:R2:W-:Y:S01]  /*0fe0*/  @P2 STS.128 [R10+0x2dc10], R4 ;  /* 0x02dc10040a002388 */ /* 0x0005e20000000c00 */
[----:B------:R3:W-:Y:S06]  /*0ff0*/  MEMBAR.ALL.CTA ;  /* 0x0000000000007992 */ /* 0x0007ec0000008000 */
[----:B---3--:R-:W3:Y:S02]  /*1000*/  FENCE.VIEW.ASYNC.S ;  /* 0x00000000000073c6 */ /* 0x008ee40000000000 */
[----:B---3--:R-:W-:Y:S06]  /*1010*/  BAR.SYNC.DEFER_BLOCKING 0x4, 0x20 ;  /* 0x0100800000007b1d */ /* 0x008fec0000010000 */
[----:B------:R2:W-:Y:S01]  /*1020*/  SYNCS.ARRIVE.TRANS64.ART0 RZ, [R2+URZ+0x40], R3 ;  /* 0x0000400302ff79a7 */ /* 0x0005e200085000ff */
[----:B------:R-:W3:Y:S02]  /*1030*/  SYNCS.PHASECHK.TRANS64.TRYWAIT P0, [R8+URZ+0x50], R12 ;  /* 0x0000500c080075a7 */ /* 0x000ee400080011ff */
[----:B--23--:R-:W-:Y:S05]  /*1040*/  @!P0 BRA `(.L_x_12) ;  /* 0x0000003c00988947 */ /* 0x00cfea0003800000 */
.L_x_4:
[----:B------:R-:W-:-:S13]  /*1050*/  ISETP.NE.AND P0, PT, R83, 0x5, PT ;  /* 0x000000055300780c */ /* 0x000fda0003f05270 */
[----:B------:R-:W-:Y:S05]  /*1060*/  @P0 BRA `(.L_x_13) ;  /* 0x0000000400e80947 */ /* 0x000fea0003800000 */
[----:B------:R-:W3:Y:S01]  /*1070*/  S2UR UR4, SR_CgaCtaId ;  /* 0x00000000000479c3 */ /* 0x000ee20000008800 */
[----:B------:R-:W-:Y:S02]  /*1080*/  UMOV UR6, 0x400 ;  /* 0x0000040000067882 */ /* 0x000fe40000000000 */
[----:B---3--:R-:W-:-:S09]  /*1090*/  ULEA UR6, UR4, UR6, 0x18 ;  /* 0x0000000604067291 */ /* 0x008fd2000f8ec0ff */
[----:B------:R-:W3:Y:S02]  /*10a0*/  SYNCS.PHASECHK.TRANS64.TRYWAIT P0, [UR6+0x40], RZ ;  /* 0x000040ffff0075a7 */ /* 0x000ee40008001106 */
[----:B---3--:R-:W-:Y:S05]  /*10b0*/  @!P0 BRA `(.L_x_14) ;  /* 0x0000003c00948947 */ /* 0x008fea0003800000 */
.L_x_64:
[----:B------:R-:W4:Y:S01]  /*10c0*/  LDS.128 R4, [UR6+0x2dc10] ;  /* 0x02dc1006ff047984 */ /* 0x000f220008000c00 */
[----:B---3--:R-:W-:Y:S01]  /*10d0*/  HFMA2 R0, -RZ, RZ, 0, 5.9604644775390625e-08 ;  /* 0x00000001ff007431 */ /* 0x008fe200000001ff */
[----:B------:R-:W-:Y:S01]  /*10e0*/  UMOV UR7, 0x1 ;  /* 0x0000000100077882 */ /* 0x000fe20000000000 */
[----:B------:R-:W-:Y:S01]  /*10f0*/  UMOV UR4, URZ ;  /* 0x000000ff00047c82 */ /* 0x000fe20008000000 */
[----:B------:R3:W-:Y:S06]  /*1100*/  MEMBAR.ALL.CTA ;  /* 0x0000000000007992 */ /* 0x0007ec0000008000 */
[----:B---3--:R-:W3:Y:S02]  /*1110*/  FENCE.VIEW.ASYNC.S ;  /* 0x00000000000073c6 */ /* 0x008ee40000000000 */
[----:B---3--:R3:W-:Y:S01]  /*1120*/  SYNCS.ARRIVE.TRANS64.ART0 RZ, [UR6+0x50], R0 ;  /* 0x00005000ffff79a7 */ /* 0x0087e20008500006 */
[----:B----4-:R-:W-:-:S13]  /*1130*/  ISETP.NE.AND P0, PT, R7, 0x1, PT ;  /* 0x000000010700780c */ /* 0x010fda0003f05270 */
[----:B---3--:R-:W-:Y:S05]  /*1140*/  @P0 BRA `(.L_x_15) ;  /* 0x0000000400700947 */ /* 0x008fea0003800000 */
[----:B------:R-:W3:Y:S01]  /*1150*/  LDCU.64 UR4, c[0x0][0x348] ;  /* 0x00006900ff0477ac */ /* 0x000ee20008000a00 */
[----:B------:R-:W-:Y:S01]  /*1160*/  R2UR UR12, R5 ;  /* 0x00000000050c72ca */ /* 0x000fe200000e0000 */
[----:B--2---:R-:W-:Y:S01]  /*1170*/  IMAD.MOV.U32 R8, RZ, RZ, 0x1 ;  /* 0x00000001ff087424 */ /* 0x004fe200078e00ff */
[----:B------:R-:W-:Y:S01]  /*1180*/  R2UR UR20, R4 ;  /* 0x00000000041472ca */ /* 0x000fe200000e0000 */
[----:B------:R-:W-:Y:S01]  /*1190*/  IMAD.MOV.U32 R2, RZ, RZ, RZ ;  /* 0x000000ffff027224 */ /* 0x000fe200078e00ff */
[----:B------:R-:W-:Y:S01]  /*11a0*/  R2UR UR28, R6 ;  /* 0x00000000061c72ca */ /* 0x000fe200000e0000 */
[----:B------:R-:W-:Y:S01]  /*11b0*/  UMOV UR7, 0x1 ;  /* 0x0000000100077882 */ /* 0x000fe20000000000 */
[----:B------:R-:W-:Y:S01]  /*11c0*/  UMOV UR18, URZ ;  /* 0x000000ff00127c82 */ /* 0x000fe20008000000 */
[----:B------:R-:W-:Y:S01]  /*11d0*/  UMOV UR10, URZ ;  /* 0x000000ff000a7c82 */ /* 0x000fe20008000000 */
[----:B---3--:R-:W-:Y:S02]  /*11e0*/  UIADD3 UR38, UP3, UPT, UR4, 0x40, URZ ;  /* 0x0000004004267890 */ /* 0x008fe4000ff7e0ff */
[----:B------:R-:W-:-:S02]  /*11f0*/  UIADD3 UR36, UP2, UPT, UR4, 0xc0, URZ ;  /* 0x000000c004247890 */ /* 0x000fc4000ff5e0ff */
[----:B------:R-:W-:Y:S02]  /*1200*/  UIADD3 UR30, UP1, UPT, UR4, 0x140, URZ ;  /* 0x00000140041e7890 */ /* 0x000fe4000ff3e0ff */
[----:B------:R-:W-:Y:S02]  /*1210*/  UIADD3 UR22, UP0, UPT, UR4, 0x1c0, URZ ;  /* 0x000001c004167890 */ /* 0x000fe4000ff1e0ff */
[----:B------:R-:W-:Y:S02]  /*1220*/  UIADD3.X UR39, UPT, UPT, URZ, UR5, URZ, UP3, !UPT ;  /* 0x00000005ff277290 */ /* 0x000fe40009ffe4ff */
[----:B------:R-:W-:Y:S02]  /*1230*/  UIADD3.X UR37, UPT, UPT, URZ, UR5, URZ, UP2, !UPT ;  /* 0x00000005ff257290 */ /* 0x000fe400097fe4ff */
[----:B------:R-:W-:Y:S02]  /*1240*/  UIADD3.X UR31, UPT, UPT, URZ, UR5, URZ, UP1, !UPT ;  /* 0x00000005ff1f7290 */ /* 0x000fe40008ffe4ff */
[----:B------:R-:W-:Y:S01]  /*1250*/  UIADD3.X UR23, UPT, UPT, URZ, UR5, URZ, UP0, !UPT ;  /* 0x00000005ff177290 */ /* 0x000fe200087fe4ff */
[----:B------:R-:W-:-:S11]  /*1260*/  UMOV UR4, URZ ;  /* 0x000000ff00047c82 */ /* 0x000fd60008000000 */
.L_x_20:
[----:B------:R-:W-:Y:S01]  /*1270*/  USHF.L.U32 UR5, UR7, 0x1f, URZ ;  /* 0x0000001f07057899 */ /* 0x000fe200080006ff */
[----:B------:R-:W-:Y:S01]  /*1280*/  HFMA2 R3, -RZ, RZ, 0, -128 ;  /* 0x0000d800ff037431 */ /* 0x000fe200000001ff */
[----:B------:R-:W-:Y:S02]  /*1290*/  ULEA UR8, UR4, UR6, 0x3 ;  /* 0x0000000604087291 */ /* 0x000fe4000f8e18ff */
[----:B------:R-:W-:Y:S02]  /*12a0*/  USHF.L.U32 UR27, UR12, 0x8, URZ ;  /* 0x000000080c1b7899 */ /* 0x000fe400080006ff */
[----:B------:R-:W-:Y:S01]  /*12b0*/  MOV R0, UR5 ;  /* 0x0000000500007c02 */ /* 0x000fe20008000f00 */
[----:B------:R-:W-:Y:S02]  /*12c0*/  USHF.L.U32 UR35, UR20, 0x7, URZ ;  /* 0x0000000714237899 */ /* 0x000fe400080006ff */
[----:B------:R-:W-:Y:S02]  /*12d0*/  UIADD3 UR12, UPT, UPT, UR12, UR12, URZ ;  /* 0x0000000c0c0c7290 */ /* 0x000fe4000fffe0ff */
[----:B--2---:R2:W3:Y:S01]  /*12e0*/  SYNCS.PHASECHK.TRANS64.TRYWAIT P2, [UR8+0x18], R0 ;  /* 0x00001800ff0075a7 */ /* 0x0044e20008041108 */
[----:B------:R-:W-:-:S09]  /*12f0*/  UMOV UR5, URZ ;  /* 0x000000ff00057c82 */ /* 0x000fd20008000000 */
.L_x_18:
[----:B----4-:R-:W-:Y:S02]  /*1300*/  USHF.L.U32 UR9, UR4, 0xf, URZ ;  /* 0x0000000f04097899 */ /* 0x010fe400080006ff */
[----:B------:R-:W-:Y:S02]  /*1310*/  ULEA UR13, UR4, UR6, 0xc ;  /* 0x00000006040d7291 */ /* 0x000fe4000f8e60ff */
[----:B------:R-:W-:Y:S02]  /*1320*/  USHF.L.U32 UR34, UR5, 0x8, URZ ;  /* 0x0000000805227899 */ /* 0x000fe400080006ff */
[----:B------:R-:W-:Y:S02]  /*1330*/  ULEA UR33, UR4, UR6, 0x3 ;  /* 0x0000000604217291 */ /* 0x000fe4000f8e18ff */
[----:B------:R-:W-:Y:S02]  /*1340*/  USHF.L.U32 UR8, UR4, 0x10, URZ ;  /* 0x0000001004087899 */ /* 0x000fe400080006ff */
[----:B------:R-:W-:-:S02]  /*1350*/  ULEA UR16, UR4, UR6, 0xb ;  /* 0x0000000604107291 */ /* 0x000fc4000f8e58ff */
[----:B------:R-:W-:Y:S02]  /*1360*/  UIADD3 UR11, UPT, UPT, UR4, 0x1, URZ ;  /* 0x00000001040b7890 */ /* 0x000fe4000fffe0ff */
[----:B------:R-:W-:Y:S02]  /*1370*/  ULEA.HI.SX32 UR24, UR8, UR6, 0x1f ;  /* 0x0000000608187291 */ /* 0x000fe4000f8ffaff */
[----:B------:R-:W-:Y:S02]  /*1380*/  ULEA.HI.SX32 UR32, UR9, UR6, 0x1f ;  /* 0x0000000609207291 */ /* 0x000fe4000f8ffaff */
[----:B------:R-:W-:Y:S02]  /*1390*/  UIADD3 UR8, UPT, UPT, UR13, 0x2ac00, URZ ;  /* 0x0002ac000d087890 */ /* 0x000fe4000fffe0ff */
[----:B------:R-:W-:Y:S02]  /*13a0*/  UISETP.GT.U32.AND UP0, UPT, UR5, 0xe, UPT ;  /* 0x0000000e0500788c */ /* 0x000fe4000bf04070 */
[----:B------:R-:W-:-:S02]  /*13b0*/  USHF.L.U32 UR19, UR5, 0x2, URZ ;  /* 0x0000000205137899 */ /* 0x000fc400080006ff */
[----:B------:R-:W-:Y:S02]  /*13c0*/  UIADD3 UR16, UPT, UPT, UR16, 0x29400, URZ ;  /* 0x0002940010107890 */ /* 0x000fe4000fffe0ff */
[----:B------:R-:W-:Y:S01]  /*13d0*/  UISETP.NE.AND UP1, UPT, UR11, 0x3, UPT ;  /* 0x000000030b00788c */ /* 0x000fe2000bf25270 */
[----:B------:R-:W-:Y:S01]  /*13e0*/  UMOV UR13, UR28 ;  /* 0x0000001c000d7c82 */ /* 0x000fe20008000000 */
[----:B------:R-:W-:Y:S01]  /*13f0*/  UMOV UR25, UR33 ;  /* 0x0000002100197c82 */ /* 0x000fe20008000000 */
[----:B------:R-:W-:Y:S01]  /*1400*/  UMOV UR26, UR34 ;  /* 0x00000022001a7c82 */ /* 0x000fe20008000000 */
[----:B------:R-:W-:Y:S01]  /*1410*/  UMOV UR17, UR33 ;  /* 0x0000002100117c82 */ /* 0x000fe20008000000 */
[----:B------:R-:W-:Y:S01]  /*1420*/  UMOV UR9, UR33 ;  /* 0x0000002100097c82 */ /* 0x000fe20008000000 */
[----:B--23--:R-:W-:Y:S05]  /*1430*/  @P2 BRA `(.L_x_16) ;  /* 0x0000000000102947 */ /* 0x00cfea0003800000 */
[----:B------:R-:W-:-:S06]  /*1440*/  USHF.L.U32 UR4, UR7, 0x1f, URZ ;  /* 0x0000001f07047899 */ /* 0x000fcc00080006ff */
[----:B--2---:R-:W-:-:S04]  /*1450*/  MOV R0, UR4 ;  /* 0x0000000400007c02 */ /* 0x004fc80008000f00 */
[----:B------:R-:W2:Y:S02]  /*1460*/  SYNCS.PHASECHK.TRANS64.TRYWAIT P0, [UR33+0x18], R0 ;  /* 0x00001800ff0075a7 */ /* 0x000ea40008001121 */
[----:B--2---:R-:W-:Y:S05]  /*1470*/  @!P0 BRA `(.L_x_17) ;  /* 0x0000003800bc8947 */ /* 0x004fea0003800000 */
.L_x_16:
[----:B------:R-:W-:Y:S02]  /*1480*/  ELECT P1, URZ, PT ;  /* 0x0000000000ff782f */ /* 0x000fe40003820000 */
[----:B------:R-:W-:Y:S01]  /*1490*/  PLOP3.LUT P0, PT, PT, PT, UP0, 0x80, 0x8 ;  /* 0x000000000008781c */ /* 0x000fe20003f0f008 */
[----:B------:R-:W-:Y:S01]  /*14a0*/  USEL UR14, URZ, 0x1, UP1 ;  /* 0x00000001ff0e7887 */ /* 0x000fe20008800000 */
[----:B------:R-:W-:Y:S01]  /*14b0*/  PLOP3.LUT P2, PT, PT, PT, PT, 0x80, 0x8 ;  /* 0x000000000008781c */ /* 0x000fe20003f4f070 */
[----:B------:R-:W-:Y:S02]  /*14c0*/  USEL UR4, UR11, URZ, UP1 ;  /* 0x000000ff0b047287 */ /* 0x000fe40008800000 */
[----:B------:R-:W-:Y:S02]  /*14d0*/  ULOP3.LUT UR7, UR7, UR14, URZ, 0x3c, !UPT ;  /* 0x0000000e07077292 */ /* 0x000fe4000f8e3cff */
[----:B------:R-:W-:Y:S02]  /*14e0*/  UIADD3 UR32, UPT, UPT, UR32, 0x5400, URZ ;  /* 0x0000540020207890 */ /* 0x000fe4000fffe0ff */
[----:B------:R-:W-:-:S02]  /*14f0*/  UIADD3 UR24, UPT, UPT, UR24, 0x11400, URZ ;  /* 0x0001140018187890 */ /* 0x000fc4000fffe0ff */
[----:B------:R-:W-:Y:S01]  /*1500*/  @!UP0 USHF.L.U32 UR14, UR7, 0x1f, URZ ;  /* 0x0000001f070e8899 */ /* 0x000fe200080006ff */
[----:B------:R4:W-:Y:S01]  /*1510*/  @P1 SYNCS.ARRIVE.TRANS64 RZ, [UR33], R3 ;  /* 0x00000003ffff19a7 */ /* 0x0009e20008000021 */
[----:B------:R-:W-:Y:S01]  /*1520*/  @!UP0 ULEA UR15, UR4, UR6, 0x3 ;  /* 0x00000006040f8291 */ /* 0x000fe2000f8e18ff */
[----:B------:R-:W-:Y:S02]  /*1530*/  UMOV UR11, UR19 ;  /* 0x00000013000b7c82 */ /* 0x000fe40008000000 */
[----:B------:R4:W-:Y:S01]  /*1540*/  UTMALDG.2D [UR32], [UR38], desc[URZ] ;  /* 0x0000ff20260075b4 */ /* 0x0009e20008009000 */
[----:B--2---:R-:W-:Y:S01]  /*1550*/  IMAD.U32 R0, RZ, RZ, UR14 ;  /* 0x0000000eff007e24 */ /* 0x004fe2000f8e00ff */
[----:B------:R-:W-:-:S04]  /*1560*/  UIADD3 UR5, UPT, UPT, UR5, 0x1, URZ ;  /* 0x0000000105057890 */ /* 0x000fc8000fffe0ff */
[----:B------:R-:W-:Y:S01]  /*1570*/  UISETP.NE.AND UP0, UPT, UR5, 0x10, UPT ;  /* 0x000000100500788c */ /* 0x000fe2000bf05270 */
[----:B------:R4:W-:Y:S01]  /*1580*/  UTMALDG.3D [UR24], [UR36], desc[URZ] ;  /* 0x0000ff18240075b4 */ /* 0x0009e20008011000 */
[----:B------:R4:W-:Y:S01]  /*1590*/  UTMALDG.3D [UR16], [UR30], desc[URZ] ;  /* 0x0000ff101e0075b4 */ /* 0x0009e20008011000 */
[----:B------:R4:W-:Y:S01]  /*15a0*/  UTMALDG.4D [UR8], [UR22], desc[URZ] ;  /* 0x0000ff08160075b4 */ /* 0x0009e20008019000 */
[----:B------:R4:W2:Y:S05]  /*15b0*/  @!P0 SYNCS.PHASECHK.TRANS64.TRYWAIT P2, [UR15+0x18], R0 ;  /* 0x00001800ff0085a7 */ /* 0x0008aa000804110f */
[----:B------:R-:W-:Y:S05]  /*15c0*/  BRA.U UP0, `(.L_x_18) ;  /* 0xfffffffd004c7547 */ /* 0x000fea000b83ffff */
[----:B----4-:R-:W-:Y:S02]  /*15d0*/  LEA R3, R8, UR6, 0x3 ;  /* 0x0000000608037c11 */ /* 0x010fe4000f8e18ff */
[----:B------:R-:W-:-:S04]  /*15e0*/  SHF.L.U32 R4, R2, 0x1f, RZ ;  /* 0x0000001f02047819 */ /* 0x000fc800000006ff */
[----:B------:R-:W3:Y:S02]  /*15f0*/  SYNCS.PHASECHK.TRANS64.TRYWAIT P0, [R3+URZ+0x40], R4 ;  /* 0x00004004030075a7 */ /* 0x000ee400080011ff */
[----:B---3--:R-:W-:Y:S05]  /*1600*/  @!P0 BRA `(.L_x_19) ;  /* 0x0000003800788947 */ /* 0x008fea0003800000 */
.L_x_67:
[C---:B------:R-:W-:Y:S01]  /*1610*/  LEA R4, R8.reuse, UR6, 0x4 ;  /* 0x0000000608047c11 */ /* 0x040fe2000f8e20ff */
[----:B------:R-:W-:Y:S02]  /*1620*/  VIADD R8, R8, 0x1 ;  /* 0x0000000108087836 */ /* 0x000fe40000000000 */
[----:B------:R-:W-:-:S03]  /*1630*/  IMAD.MOV.U32 R0, RZ, RZ, 0x1 ;  /* 0x00000001ff007424 */ /* 0x000fc600078e00ff */
[----:B---3--:R-:W3:Y:S01]  /*1640*/  LDS.128 R4, [R4+0x2dc10] ;  /* 0x02dc100004047984 */ /* 0x008ee20000000c00 */
[C---:B------:R-:W-:Y:S01]  /*1650*/  ISETP.NE.AND P1, PT, R8.reuse, 0x2, PT ;  /* 0x000000020800780c */ /* 0x040fe20003f25270 */
[----:B------:R4:W-:Y:S06]  /*1660*/  MEMBAR.ALL.CTA ;  /* 0x0000000000007992 */ /* 0x0009ec0000008000 */
[----:B----4-:R-:W4:Y:S01]  /*1670*/  FENCE.VIEW.ASYNC.S ;  /* 0x00000000000073c6 */ /* 0x010f220000000000 */
[----:B------:R-:W-:Y:S01]  /*1680*/  SEL R8, R8, RZ, P1 ;  /* 0x000000ff08087207 */ /* 0x000fe20000800000 */
[----:B----4-:R4:W-:Y:S01]  /*1690*/  SYNCS.ARRIVE.TRANS64.ART0 RZ, [R3+URZ+0x50], R0 ;  /* 0x0000500003ff79a7 */ /* 0x0109e200085000ff */
[----:B---3--:R-:W-:-:S02]  /*16a0*/  ISETP.NE.AND P0, PT, R7, 0x1, PT ;  /* 0x000000010700780c */ /* 0x008fc40003f05270 */
[----:B------:R-:W-:Y:S02]  /*16b0*/  R2UR UR12, R5 ;  /* 0x00000000050c72ca */ /* 0x000fe400000e0000 */
[----:B------:R-:W-:Y:S02]  /*16c0*/  R2UR UR20, R4 ;  /* 0x00000000041472ca */ /* 0x000fe400000e0000 */
[----:B------:R-:W-:Y:S02]  /*16d0*/  R2UR UR28, R6 ;  /* 0x00000000061c72ca */ /* 0x000fe400000e0000 */
[----:B----4-:R-:W-:-:S04]  /*16e0*/  SEL R3, RZ, 0x1, P1 ;  /* 0x00000001ff037807 */ /* 0x010fc80000800000 */
[----:B------:R-:W-:Y:S01]  /*16f0*/  LOP3.LUT R2, R2, R3, RZ, 0x3c, !PT ;  /* 0x0000000302027212 */ /* 0x000fe200078e3cff */
[----:B------:R-:W-:Y:S08]  /*1700*/  @!P0 BRA `(.L_x_20) ;  /* 0xfffffff800d88947 */ /* 0x000ff0000383ffff */
.L_x_15:
[----:B------:R-:W-:Y:S02]  /*1710*/  UISETP.NE.AND UP0, UPT, UR4, 0x2, UPT ;  /* 0x000000020400788c */ /* 0x000fe4000bf05270 */
[----:B------:R-:W-:-:S04]  /*1720*/  UIADD3 UR5, UPT, UPT, UR4, 0x2, URZ ;  /* 0x0000000204057890 */ /* 0x000fc8000fffe0ff */
[----:B------:R-:W-:-:S04]  /*1730*/  USEL UR5, UR5, 0x1, UP0 ;  /* 0x0000000105057887 */ /* 0x000fc80008000000 */
[----:B------:R-:W-:-:S04]  /*1740*/  UISETP.NE.AND UP0, UPT, UR5, 0x3, UPT ;  /* 0x000000030500788c */ /* 0x000fc8000bf05270 */
[----:B------:R-:W-:-:S04]  /*1750*/  UISETP.EQ.XOR UP1, UPT, UR4, 0x2, !UP0 ;  /* 0x000000020400788c */ /* 0x000fc8000c722a70 */
[----:B------:R-:W-:-:S04]  /*1760*/  USEL UR4, URZ, 0x1, !UP1 ;  /* 0x00000001ff047887 */ /* 0x000fc8000c800000 */
[----:B------:R-:W-:Y:S02]  /*1770*/  ULOP3.LUT UR7, UR7, UR4, URZ, 0x3c, !UPT ;  /* 0x0000000407077292 */ /* 0x000fe4000f8e3cff */
[----:B------:R-:W-:Y:S02]  /*1780*/  USEL UR4, UR5, URZ, UP0 ;  /* 0x000000ff05047287 */ /* 0x000fe40008000000 */
[----:B------:R-:W-:Y:S02]  /*1790*/  USHF.L.U32 UR7, UR7, 0x1f, URZ ;  /* 0x0000001f07077899 */ /* 0x000fe400080006ff */
[----:B------:R-:W-:-:S04]  /*17a0*/  ULEA UR4, UR4, UR6, 0x3 ;  /* 0x0000000604047291 */ /* 0x000fc8000f8e18ff */
[----:B------:R-:W-:-:S05]  /*17b0*/  MOV R0, UR7 ;  /* 0x0000000700007c02 */ /* 0x000fca0008000f00 */
[----:B------:R-:W3:Y:S02]  /*17c0*/  SYNCS.PHASECHK.TRANS64.TRYWAIT P0, [UR4+0x18], R0 ;  /* 0x00001800ff0075a7 */ /* 0x000ee40008001104 */
[----:B---3--:R-:W-:Y:S05]  /*17d0*/  @!P0 BRA `(.L_x_21) ;  /* 0x00000038001c8947 */ /* 0x008fea0003800000 */
.L_x_69:
[----:B------:R-:W-:-:S13]  /*17e0*/  ELECT P0, URZ, PT ;  /* 0x0000000000ff782f */ /* 0x000fda0003800000 */
[----:B---3--:R-:W-:-:S04]  /*17f0*/  @P0 MOV R0, 0xd800 ;  /* 0x0000d80000000802 */ /* 0x008fc80000000f00 */
[----:B------:R3:W-:Y:S03]  /*1800*/  @P0 SYNCS.ARRIVE.TRANS64 RZ, [UR4], R0 ;  /* 0x00000000ffff09a7 */ /* 0x0007e60008000004 */
.L_x_13:
[----:B------:R-:W-:-:S13]  /*1810*/  ISETP.NE.AND P0, PT, R83, 0x4, PT ;  /* 0x000000045300780c */ /* 0x000fda0003f05270 */
[----:B------:R-:W-:Y:S05]  /*1820*/  @P0 BRA `(.L_x_22) ;  /* 0x0000000c001c0947 */ /* 0x000fea0003800000 */
[----:B------:R-:W4:Y:S08]  /*1830*/  S2UR UR4, SR_CgaCtaId ;  /* 0x00000000000479c3 */ /* 0x000f300000008800 */
[----:B------:R-:W-:Y:S06]  /*1840*/  BAR.SYNC.DEFER_BLOCKING 0x3, 0xa0 ;  /* 0x00c2800000007b1d */ /* 0x000fec0000010000 */
[----:B------:R-:W-:-:S02]  /*1850*/  UMOV UR50, 0x400 ;  /* 0x0000040000327882 */ /* 0x000fc40000000000 */
[----:B----4-:R-:W-:-:S09]  /*1860*/  ULEA UR50, UR4, UR50, 0x18 ;  /* 0x0000003204327291 */ /* 0x010fd2000f8ec0ff */
[----:B---3--:R-:W3:Y:S01]  /*1870*/  LDS R0, [UR50+0x68] ;  /* 0x00006832ff007984 */ /* 0x008ee20008000800 */
[----:B------:R-:W4:Y:S02]  /*1880*/  SYNCS.PHASECHK.TRANS64.TRYWAIT P0, [UR50+0x40], RZ ;  /* 0x000040ffff0075a7 */ /* 0x000f240008001132 */
[----:B---34-:R-:W-:Y:S05]  /*1890*/  @!P0 BRA `(.L_x_23) ;  /* 0x00000038000c8947 */ /* 0x018fea0003800000 */
.L_x_71:
[----:B------:R-:W4:Y:S01]  /*18a0*/  LDS R3, [UR50+0x2dc1c] ;  /* 0x02dc1c32ff037984 */ /* 0x000f220008000800 */
[----:B---3--:R-:W-:Y:S01]  /*18b0*/  IMAD.MOV.U32 R2, RZ, RZ, 0x1 ;  /* 0x00000001ff027424 */ /* 0x008fe200078e00ff */
[----:B------:R-:W-:Y:S01]  /*18c0*/  R2UR UR5, R0 ;  /* 0x00000000000572ca */ /* 0x000fe200000e0000 */
[----:B------:R-:W-:Y:S01]  /*18d0*/  UMOV UR73, 0x1 ;  /* 0x0000000100497882 */ /* 0x000fe20000000000 */
[----:B------:R3:W-:Y:S06]  /*18e0*/  MEMBAR.ALL.CTA ;  /* 0x0000000000007992 */ /* 0x0007ec0000008000 */
[----:B---3--:R-:W3:Y:S02]  /*18f0*/  FENCE.VIEW.ASYNC.S ;  /* 0x00000000000073c6 */ /* 0x008ee40000000000 */
[----:B---3--:R3:W-:Y:S01]  /*1900*/  SYNCS.ARRIVE.TRANS64.ART0 RZ, [UR50+0x50], R2 ;  /* 0x00005002ffff79a7 */ /* 0x0087e20008500032 */
[----:B----4-:R-:W-:-:S13]  /*1910*/  ISETP.NE.AND P0, PT, R3, 0x1, PT ;  /* 0x000000010300780c */ /* 0x010fda0003f05270 */
[----:B---3--:R-:W-:Y:S05]  /*1920*/  @P0 BRA `(.L_x_24) ;  /* 0x0000000800bc0947 */ /* 0x008fea0003800000 */
[----:B------:R-:W-:Y:S01]  /*1930*/  UIADD3 UR8, UPT, UPT, UR50, 0x2ac00, URZ ;  /* 0x0002ac0032087890 */ /* 0x000fe2000fffe0ff */
[----:B------:R-:W-:Y:S01]  /*1940*/  HFMA2 R5, -RZ, RZ, 0, 5.9604644775390625e-08 ;  /* 0x00000001ff057431 */ /* 0x000fe200000001ff */
[----:B------:R-:W-:Y:S01]  /*1950*/  UIADD3 UR7, UPT, UPT, UR50, 0x29400, URZ ;  /* 0x0002940032077890 */ /* 0x000fe2000fffe0ff */
[----:B------:R-:W-:Y:S01]  /*1960*/  MOV R4, RZ ;  /* 0x000000ff00047202 */ /* 0x000fe20000000f00 */
[----:B------:R-:W-:Y:S02]  /*1970*/  UIADD3 UR4, UPT, UPT, UR50, 0x11400, URZ ;  /* 0x0001140032047890 */ /* 0x000fe4000fffe0ff */
[----:B------:R-:W-:Y:S02]  /*1980*/  UIADD3 UR68, UPT, UPT, UR5, 0x1d0, URZ ;  /* 0x000001d005447890 */ /* 0x000fe4000fffe0ff */
[----:B------:R-:W-:Y:S02]  /*1990*/  UIADD3 UR66, UPT, UPT, UR5, 0x1d4, URZ ;  /* 0x000001d405427890 */ /* 0x000fe4000fffe0ff */
[----:B------:R-:W-:-:S02]  /*19a0*/  UIADD3 UR62, UPT, UPT, UR5, 0x1dc, URZ ;  /* 0x000001dc053e7890 */ /* 0x000fc4000fffe0ff */
[----:B------:R-:W-:Y:S02]  /*19b0*/  UIADD3 UR6, UPT, UPT, UR50, 0x5400, URZ ;  /* 0x0000540032067890 */ /* 0x000fe4000fffe0ff */
[----:B------:R-:W-:Y:S02]  /*19c0*/  UIADD3 UR64, UPT, UPT, UR5, 0x1d8, URZ ;  /* 0x000001d805407890 */ /* 0x000fe4000fffe0ff */
[----:B------:R-:W-:Y:S02]  /*19d0*/  USHF.R.U32.HI UR12, URZ, 0x4, UR8 ;  /* 0x00000004ff0c7899 */ /* 0x000fe40008011608 */
[----:B------:R-:W-:Y:S02]  /*19e0*/  USHF.R.U32.HI UR11, URZ, 0x4, UR7 ;  /* 0x00000004ff0b7899 */ /* 0x000fe40008011607 */
[----:B------:R-:W-:Y:S02]  /*19f0*/  USHF.R.U32.HI UR9, URZ, 0x4, UR4 ;  /* 0x00000004ff097899 */ /* 0x000fe40008011604 */
[----:B------:R-:W-:-:S02]  /*1a00*/  UIADD3 UR69, UPT, UPT, UR5, 0x1e0, URZ ;  /* 0x000001e005457890 */ /* 0x000fc4000fffe0ff */
[----:B------:R-:W-:Y:S02]  /*1a10*/  UIADD3 UR67, UPT, UPT, UR5, 0x1e8, URZ ;  /* 0x000001e805437890 */ /* 0x000fe4000fffe0ff */
[----:B------:R-:W-:Y:S02]  /*1a20*/  UIADD3 UR63, UPT, UPT, UR5, 0x1f8, URZ ;  /* 0x000001f8053f7890 */ /* 0x000fe4000fffe0ff */
[----:B------:R-:W-:Y:S02]  /*1a30*/  USHF.R.U32.HI UR8, URZ, 0x1, UR68 ;  /* 0x00000001ff087899 */ /* 0x000fe40008011644 */
[----:B------:R-:W-:Y:S02]  /*1a40*/  USHF.R.U32.HI UR7, URZ, 0x1, UR66 ;  /* 0x00000001ff077899 */ /* 0x000fe40008011642 */
[----:B------:R-:W-:Y:S02]  /*1a50*/  USHF.R.U32.HI UR4, URZ, 0x1, UR62 ;  /* 0x00000001ff047899 */ /* 0x000fe4000801163e */
[----:B------:R-:W-:Y:S01]  /*1a60*/  USHF.R.U32.HI UR10, URZ, 0x4, UR6 ;  /* 0x00000004ff0a7899 */ /* 0x000fe20008011606 */
[----:B------:R-:W-:Y:S01]  /*1a70*/  UMOV UR54, 0x8c02480 ;  /* 0x08c0248000367882 */ /* 0x000fe20000000000 */
[----:B------:R-:W-:-:S02]  /*1a80*/  UIADD3 UR65, UPT, UPT, UR5, 0x1f0, URZ ;  /* 0x000001f005417890 */ /* 0x000fc4000fffe0ff */
[----:B------:R-:W-:Y:S02]  /*1a90*/  USHF.R.U32.HI UR6, URZ, 0x1, UR64 ;  /* 0x00000001ff067899 */ /* 0x000fe40008011640 */
[----:B------:R-:W-:Y:S02]  /*1aa0*/  USEL UR13, URZ, 0x4000, UP6 ;  /* 0x00004000ff0d7887 */ /* 0x000fe4000b000000 */
[----:B------:R-:W-:Y:S02]  /*1ab0*/  USHF.R.U32.HI UR60, URZ, 0x1a, UR69 ;  /* 0x0000001aff3c7899 */ /* 0x000fe40008011645 */
[----:B------:R-:W-:Y:S02]  /*1ac0*/  USHF.R.U32.HI UR58, URZ, 0x1a, UR67 ;  /* 0x0000001aff3a7899 */ /* 0x000fe40008011643 */
[----:B------:R-:W-:Y:S02]  /*1ad0*/  USHF.R.U32.HI UR15, URZ, 0x1a, UR63 ;  /* 0x0000001aff0f7899 */ /* 0x000fe4000801163f */
[----:B------:R-:W-:-:S02]  /*1ae0*/  USEL UR54, UR54, 0x8c00480, !UP5 ;  /* 0x08c0048036367887 */ /* 0x000fc4000e800000 */
[----:B------:R-:W-:Y:S02]  /*1af0*/  ULOP3.LUT UR8, UR8, 0x60000000, URZ, 0xc0, !UPT ;  /* 0x6000000008087892 */ /* 0x000fe4000f8ec0ff */
[----:B------:R-:W-:Y:S02]  /*1b00*/  ULOP3.LUT UR7, UR7, 0x60000000, URZ, 0xc0, !UPT ;  /* 0x6000000007077892 */ /* 0x000fe4000f8ec0ff */
[----:B------:R-:W-:Y:S02]  /*1b10*/  ULOP3.LUT UR4, UR4, 0x60000000, URZ, 0xc0, !UPT ;  /* 0x6000000004047892 */ /* 0x000fe4000f8ec0ff */
[----:B------:R-:W-:Y:S02]  /*1b20*/  USHF.R.U32.HI UR14, URZ, 0x1a, UR65 ;  /* 0x0000001aff0e7899 */ /* 0x000fe40008011641 */
[----:B------:R-:W-:Y:S02]  /*1b30*/  ULOP3.LUT UR6, UR6, 0x60000000, URZ, 0xc0, !UPT ;  /* 0x6000000006067892 */ /* 0x000fe4000f8ec0ff */
[----:B------:R-:W-:-:S02]  /*1b40*/  UIADD3 UR54, UPT, UPT, UR13, UR54, URZ ;  /* 0x000000360d367290 */ /* 0x000fc4000fffe0ff */
[----:B------:R-:W-:Y:S02]  /*1b50*/  ULOP3.LUT UR60, UR8, 0x30, UR60, 0xf8, !UPT ;  /* 0x00000030083c7892 */ /* 0x000fe4000f8ef83c */
[----:B------:R-:W-:Y:S02]  /*1b60*/  ULOP3.LUT UR58, UR7, 0x30, UR58, 0xf8, !UPT ;  /* 0x00000030073a7892 */ /* 0x000fe4000f8ef83a */
[----:B------:R-:W-:Y:S02]  /*1b70*/  ULOP3.LUT UR4, UR4, 0x30, UR15, 0xf8, !UPT ;  /* 0x0000003004047892 */ /* 0x000fe4000f8ef80f */
[----:B------:R-:W-:Y:S02]  /*1b80*/  ULOP3.LUT UR6, UR6, 0x30, UR14, 0xf8, !UPT ;  /* 0x0000003006067892 */ /* 0x000fe4000f8ef80e */
[----:B------:R-:W-:Y:S02]  /*1b90*/  ULOP3.LUT UR12, UR12, 0x3fc0, URZ, 0xc0, !UPT ;  /* 0x00003fc00c0c7892 */ /* 0x000fe4000f8ec0ff */
[----:B------:R-:W-:-:S02]  /*1ba0*/  ULOP3.LUT UR11, UR11, 0x3fc0, URZ, 0xc0, !UPT ;  /* 0x00003fc00b0b7892 */ /* 0x000fc4000f8ec0ff */
[----:B------:R-:W-:Y:S02]  /*1bb0*/  ULOP3.LUT UR10, UR10, 0x3fc0, URZ, 0xc0, !UPT ;  /* 0x00003fc00a0a7892 */ /* 0x000fe4000f8ec0ff */
[----:B------:R-:W-:Y:S02]  /*1bc0*/  ULOP3.LUT UR9, UR9, 0x3fc0, URZ, 0xc0, !UPT ;  /* 0x00003fc009097892 */ /* 0x000fe4000f8ec0ff */
[----:B------:R-:W-:Y:S02]  /*1bd0*/  ULOP3.LUT UR61, UR60, UR54, URZ, 0xfc, !UPT ;  /* 0x000000363c3d7292 */ /* 0x000fe4000f8efcff */
[----:B------:R-:W-:Y:S02]  /*1be0*/  ULOP3.LUT UR59, UR58, UR54, URZ, 0xfc, !UPT ;  /* 0x000000363a3b7292 */ /* 0x000fe4000f8efcff */
[----:B------:R-:W-:Y:S02]  /*1bf0*/  ULOP3.LUT UR57, UR6, UR54, URZ, 0xfc, !UPT ;  /* 0x0000003606397292 */ /* 0x000fe4000f8efcff */
[----:B------:R-:W-:-:S02]  /*1c00*/  ULOP3.LUT UR55, UR4, UR54, URZ, 0xfc, !UPT ;  /* 0x0000003604377292 */ /* 0x000fc4000f8efcff */
[----:B------:R-:W-:Y:S02]  /*1c10*/  UIADD3 UR74, UPT, UPT, UR50, 0x30, URZ ;  /* 0x00000030324a7890 */ /* 0x000fe4000fffe0ff */
[----:B------:R-:W-:Y:S02]  /*1c20*/  ULOP3.LUT UR53, UR12, 0x10000, URZ, 0xfc, !UPT ;  /* 0x000100000c357892 */ /* 0x000fe4000f8efcff */
[----:B------:R-:W-:Y:S02]  /*1c30*/  ULOP3.LUT UR70, UR11, 0x10000, URZ, 0xfc, !UPT ;  /* 0x000100000b467892 */ /* 0x000fe4000f8efcff */
[----:B------:R-:W-:Y:S02]  /*1c40*/  ULOP3.LUT UR71, UR10, 0x10000, URZ, 0xfc, !UPT ;  /* 0x000100000a477892 */ /* 0x000fe4000f8efcff */
[----:B------:R-:W-:Y:S01]  /*1c50*/  ULOP3.LUT UR72, UR9, 0x10000, URZ, 0xfc, !UPT ;  /* 0x0001000009487892 */ /* 0x000fe2000f8efcff */
[----:B------:R-:W-:Y:S01]  /*1c60*/  UMOV UR4, 0x1 ;  /* 0x0000000100047882 */ /* 0x000fe20000000000 */
[----:B------:R-:W-:Y:S01]  /*1c70*/  UMOV UR15, URZ ;  /* 0x000000ff000f7c82 */ /* 0x000fe20008000000 */
[----:B------:R-:W-:Y:S01]  /*1c80*/  UMOV UR14, URZ ;  /* 0x000000ff000e7c82 */ /* 0x000fe20008000000 */
[----:B------:R-:W-:Y:S01]  /*1c90*/  UMOV UR60, URZ ;  /* 0x000000ff003c7c82 */ /* 0x000fe20008000000 */
[----:B------:R-:W-:Y:S01]  /*1ca0*/  UMOV UR58, URZ ;  /* 0x000000ff003a7c82 */ /* 0x000fe20008000000 */
[----:B------:R-:W-:Y:S01]  /*1cb0*/  UMOV UR56, URZ ;  /* 0x000000ff00387c82 */ /* 0x000fe20008000000 */
[----:B------:R-:W-:-:S05]  /*1cc0*/  UMOV UR54, URZ ;  /* 0x000000ff00367c82 */ /* 0x000fca0008000000 */
.L_x_31:
[----:B------:R-:W-:Y:S02]  /*1cd0*/  USHF.L.U32 UR7, UR15, 0x1f, URZ ;  /* 0x0000001f0f077899 */ /* 0x000fe400080006ff */
[----:B------:R-:W-:Y:S02]  /*1ce0*/  ULEA UR8, UR14, UR50, 0x3 ;  /* 0x000000320e087291 */ /* 0x000fe4000f8e18ff */
[----:B------:R-:W-:Y:S02]  /*1cf0*/  USHF.L.U32 UR6, UR4, 0x1f, URZ ;  /* 0x0000001f04067899 */ /* 0x000fe400080006ff */
[----:B----4-:R-:W-:Y:S01]  /*1d00*/  MOV R2, UR7 ;  /* 0x0000000700027c02 */ /* 0x010fe20008000f00 */
[----:B------:R-:W-:Y:S02]  /*1d10*/  ULOP3.LUT UR73, UR4, 0x1, URZ, 0x3c, !UPT ;  /* 0x0000000104497892 */ /* 0x000fe4000f8e3cff */
[----:B------:R-:W-:Y:S01]  /*1d20*/  UPLOP3.LUT UP2, UPT, UPT, UPT, UPT, 0x40, 0x4 ;  /* 0x000000000004789c */ /* 0x000fe20003f4e870 */
[----:B------:R-:W-:Y:S01]  /*1d30*/  MOV R0, UR6 ;  /* 0x0000000600007c02 */ /* 0x000fe20008000f00 */
[----:B------:R3:W4:Y:S01]  /*1d40*/  SYNCS.PHASECHK.TRANS64.TRYWAIT P1, [UR8], R2 ;  /* 0x00000002ff0075a7 */ /* 0x0007220008021108 */
[----:B------:R-:W-:-:S02]  /*1d50*/  UIMAD UR43, UR73, 0xd0, UR5 ;  /* 0x000000d0492b78a4 */ /* 0x000fc4000f8e0205 */
[----:B------:R-:W5:Y:S02]  /*1d60*/  SYNCS.PHASECHK.TRANS64.TRYWAIT P0, [UR50+0x38], R0 ;  /* 0x00003800ff0075a7 */ /* 0x000f640008001132 */
[----:B---345:R-:W-:Y:S08]  /*1d70*/  @P0 BRA `(.L_x_25) ;  /* 0x0000000000080947 */ /* 0x038ff00003800000 */
[----:B------:R-:W3:Y:S02]  /*1d80*/  SYNCS.PHASECHK.TRANS64.TRYWAIT P0, [UR50+0x38], R0 ;  /* 0x00003800ff0075a7 */ /* 0x000ee40008001132 */
[----:B---3--:R-:W-:Y:S05]  /*1d90*/  @!P0 BRA `(.L_x_26) ;  /* 0x0000003000e48947 */ /* 0x008fea0003800000 */
.L_x_25:
[----:B------:R-:W-:-:S05]  /*1da0*/  UMOV UR4, URZ ;  /* 0x000000ff00047c82 */ /* 0x000fca0008000000 */
.L_x_29:
[----:B----4-:R-:W-:Y:S02]  /*1db0*/  UIADD3 UR17, UPT, UPT, UR14, 0x1, URZ ;  /* 0x000000010e117890 */ /* 0x010fe4000fffe0ff */
[----:B------:R-:W-:Y:S02]  /*1dc0*/  UISETP.GT.U32.AND UP0, UPT, UR4, 0xe, UPT ;  /* 0x0000000e0400788c */ /* 0x000fe4000bf04070 */
[----:B------:R-:W-:Y:S02]  /*1dd0*/  UISETP.NE.AND UP1, UPT, UR17, 0x3, UPT ;  /* 0x000000031100788c */ /* 0x000fe4000bf25270 */
[----:B------:R-:W-:Y:S02]  /*1de0*/  ULEA UR12, UR14, UR70, 0x7 ;  /* 0x000000460e0c7291 */ /* 0x000fe4000f8e38ff */
[----:B------:R-:W-:Y:S01]  /*1df0*/  ULEA UR6, UR14, UR53, 0x8 ;  /* 0x000000350e067291 */ /* 0x000fe2000f8e40ff */
[----:B------:R-:W-:Y:S01]  /*1e00*/  PLOP3.LUT P0, PT, PT, PT, UP0, 0x80, 0x8 ;  /* 0x000000000008781c */ /* 0x000fe20003f0f008 */
[----:B------:R-:W-:Y:S02]  /*1e10*/  ULEA UR10, UR14, UR72, 0xb ;  /* 0x000000480e0a7291 */ /* 0x000fe4000f8e58ff */
[----:B------:R-:W-:Y:S02]  /*1e20*/  ULEA UR8, UR14, UR71, 0xa ;  /* 0x000000470e087291 */ /* 0x000fe4000f8e50ff */
[----:B------:R-:W-:Y:S02]  /*1e30*/  ULEA UR42, UR14, UR50, 0x3 ;  /* 0x000000320e2a7291 */ /* 0x000fe4000f8e18ff */
[----:B------:R-:W-:Y:S02]  /*1e40*/  USEL UR14, UR17, URZ, UP1 ;  /* 0x000000ff110e7287 */ /* 0x000fe40008800000 */
[----:B------:R-:W-:Y:S02]  /*1e50*/  UIADD3 UR40, UPT, UPT, UR12, 0x20, URZ ;  /* 0x000000200c287890 */ /* 0x000fe4000fffe0ff */
        /* <DEDUP_REMOVED lines=16> */
[----:B------:R-:W-:Y:S01]  /*1f60*/  USEL UR45, URZ, 0x1, UP1 ;  /* 0x00000001ff2d7887 */ /* 0x000fe20008800000 */
[----:B------:R-:W-:Y:S01]  /*1f70*/  UMOV UR13, 0x4008 ;  /* 0x00004008000d7882 */ /* 0x000fe20000000000 */
        /* <DEDUP_REMOVED lines=16> */
[----:B---3--:R-:W-:Y:S05]  /*2080*/  @P1 BRA `(.L_x_27) ;  /* 0x0000000000101947 */ /* 0x008fea0003800000 */
[----:B------:R-:W-:Y:S06]  /*2090*/  USHF.L.U32 UR44, UR15, 0x1f, URZ ;  /* 0x0000001f0f2c7899 */ /* 0x000fec00080006ff */
[----:B---3--:R-:W-:Y:S04]  /*20a0*/  MOV R0, UR44 ;  /* 0x0000002c00007c02 */ /* 0x008fe80008000f00 */
[----:B------:R-:W3:Y:S02]  /*20b0*/  SYNCS.PHASECHK.TRANS64.TRYWAIT P1, [UR42], R0 ;  /* 0x00000000ff0075a7 */ /* 0x000ee4000802112a */
[----:B---3--:R-:W-:Y:S05]  /*20c0*/  @!P1 BRA `(.L_x_28) ;  /* 0x0000003000389947 */ /* 0x008fea0003800000 */
.L_x_27:
[----:B------:R4:W-:Y:S01]  /*20d0*/  UTCCP.T.S.4x32dp128bit tmem[UR5+0x1d0], gdesc[UR12] ;  /* 0x0001d00c050079e7 */ /* 0x0009e20009100000 */
[----:B------:R-:W-:Y:S01]  /*20e0*/  ULOP3.LUT UR15, UR15, UR45, URZ, 0x3c, !UPT ;  /* 0x0000002d0f0f7292 */ /* 0x000fe2000f8e3cff */
[----:B------:R4:W-:Y:S01]  /*20f0*/  UTCCP.T.S.4x32dp128bit tmem[UR5+0x1d4], gdesc[UR40] ;  /* 0x0001d428050079e7 */ /* 0x0009e20009100000 */
[----:B------:R4:W-:Y:S01]  /*2100*/  UTCCP.T.S.4x32dp128bit tmem[UR5+0x1d8], gdesc[UR38] ;  /* 0x0001d826050079e7 */ /* 0x0009e20009100000 */
[----:B------:R4:W-:Y:S01]  /*2110*/  UTCCP.T.S.4x32dp128bit tmem[UR5+0x1dc], gdesc[UR36] ;  /* 0x0001dc24050079e7 */ /* 0x0009e20009100000 */
[----:B------:R4:W-:Y:S01]  /*2120*/  UTCCP.T.S.4x32dp128bit tmem[UR5+0x1e0], gdesc[UR6] ;  /* 0x0001e006050079e7 */ /* 0x0009e20009100000 */
[----:B------:R-:W-:Y:S01]  /*2130*/  PLOP3.LUT P1, PT, PT, PT, PT, 0x80, 0x8 ;  /* 0x000000000008781c */ /* 0x000fe20003f2f070 */
[----:B------:R4:W-:Y:S01]  /*2140*/  UTCCP.T.S.4x32dp128bit tmem[UR5+0x1e4], gdesc[UR34] ;  /* 0x0001e422050079e7 */ /* 0x0009e20009100000 */
[----:B------:R4:W-:Y:S01]  /*2150*/  UTCCP.T.S.4x32dp128bit tmem[UR5+0x1e8], gdesc[UR32] ;  /* 0x0001e820050079e7 */ /* 0x0009e20009100000 */
[----:B------:R-:W-:Y:S01]  /*2160*/  UMOV UR44, UR51 ;  /* 0x00000033002c7c82 */ /* 0x000fe20008000000 */
[----:B------:R-:W-:Y:S01]  /*2170*/  @!UP0 USHF.L.U32 UR42, UR15, 0x1f, URZ ;  /* 0x0000001f0f2a8899 */ /* 0x000fe200080006ff */
[----:B------:R4:W-:Y:S01]  /*2180*/  UTCCP.T.S.4x32dp128bit tmem[UR5+0x1ec], gdesc[UR30] ;  /* 0x0001ec1e050079e7 */ /* 0x0009e20009100000 */
[----:B------:R-:W-:Y:S01]  /*2190*/  @!UP0 ULEA UR51, UR14, UR50, 0x3 ;  /* 0x000000320e338291 */ /* 0x000fe2000f8e18ff */
[----:B------:R4:W-:Y:S01]  /*21a0*/  UTCCP.T.S.4x32dp128bit tmem[UR5+0x1f0], gdesc[UR28] ;  /* 0x0001f01c050079e7 */ /* 0x0009e20009100000 */
[----:B------:R4:W-:Y:S01]  /*21b0*/  UTCCP.T.S.4x32dp128bit tmem[UR5+0x1f4], gdesc[UR26] ;  /* 0x0001f41a050079e7 */ /* 0x0009e20009100000 */
[----:B------:R4:W-:Y:S01]  /*21c0*/  UTCCP.T.S.4x32dp128bit tmem[UR5+0x1f8], gdesc[UR24] ;  /* 0x0001f818050079e7 */ /* 0x0009e20009100000 */
[----:B------:R4:W-:Y:S01]  /*21d0*/  UTCCP.T.S.4x32dp128bit tmem[UR5+0x1fc], gdesc[UR22] ;  /* 0x0001fc16050079e7 */ /* 0x0009e20009100000 */
[----:B------:R4:W-:Y:S01]  /*21e0*/  UTCOMMA.4X gdesc[UR8], gdesc[UR10], tmem[UR43], tmem[UR60], idesc[UR61], tmem[UR68], UP2 ;  /* 0x80443c0a080075ea */ /* 0x0009e2000900002b */
[----:B------:R-:W-:Y:S01]  /*21f0*/  UMOV UR49, 0x40004040 ;  /* 0x4000404000317882 */ /* 0x000fe20000000000 */
[----:B---3--:R-:W-:Y:S01]  /*2200*/  MOV R0, UR42 ;  /* 0x0000002a00007c02 */ /* 0x008fe20008000f00 */
[----:B------:R4:W-:Y:S01]  /*2210*/  UTCOMMA.4X gdesc[UR18], gdesc[UR20], tmem[UR43], tmem[UR58], idesc[UR59], tmem[UR66], UPT ;  /* 0x80423a14120075ea */ /* 0x0009e2000b80002b */
[----:B------:R-:W-:Y:S01]  /*2220*/  UMOV UR47, 0x40004040 ;  /* 0x40004040002f7882 */ /* 0x000fe20000000000 */
[----:B------:R-:W-:Y:S01]  /*2230*/  UMOV UR45, 0x40004040 ;  /* 0x40004040002d7882 */ /* 0x000fe20000000000 */
[----:B------:R4:W-:Y:S01]  /*2240*/  UTCOMMA.4X gdesc[UR48], gdesc[UR16], tmem[UR43], tmem[UR56], idesc[UR57], tmem[UR64], UPT ;  /* 0x80403810300075ea */ /* 0x0009e2000b80002b */
[----:B------:R4:W-:Y:S01]  /*2250*/  UTCOMMA.4X gdesc[UR44], gdesc[UR46], tmem[UR43], tmem[UR54], idesc[UR55], tmem[UR62], UPT ;  /* 0x803e362e2c0075ea */ /* 0x0009e2000b80002b */
[----:B------:R4:W-:Y:S01]  /*2260*/  UTCBAR [UR52], URZ ;  /* 0x000000ff340073e9 */ /* 0x0009e200080000ff */
[----:B------:R4:W3:Y:S01]  /*2270*/  @!P0 SYNCS.PHASECHK.TRANS64.TRYWAIT P1, [UR51], R0 ;  /* 0x00000000ff0085a7 */ /* 0x0008e20008021133 */
[----:B------:R-:W-:Y:S02]  /*2280*/  UIADD3 UR4, UPT, UPT, UR4, 0x1, URZ ;  /* 0x0000000104047890 */ /* 0x000fe4000fffe0ff */
[----:B------:R-:W-:Y:S02]  /*2290*/  UPLOP3.LUT UP2, UPT, UPT, UPT, UPT, 0x80, 0x8 ;  /* 0x000000000008789c */ /* 0x000fe40003f4f070 */
[----:B------:R-:W-:Y:S09]  /*22a0*/  UISETP.NE.AND UP0, UPT, UR4, 0x10, UPT ;  /* 0x000000100400788c */ /* 0x000ff2000bf05270 */
[----:B------:R-:W-:Y:S05]  /*22b0*/  BRA.U UP0, `(.L_x_29) ;  /* 0xfffffff900bc7547 */ /* 0x000fea000b83ffff */
[----:B------:R-:W-:Y:S01]  /*22c0*/  USHF.L.U32 UR4, UR73, 0x1f, URZ ;  /* 0x0000001f49047899 */ /* 0x000fe200080006ff */
[----:B------:R-:W-:Y:S01]  /*22d0*/  LEA R2, R5, UR50, 0x3 ;  /* 0x0000003205027c11 */ /* 0x000fe2000f8e18ff */
[----:B------:R4:W-:Y:S01]  /*22e0*/  UTCBAR [UR74], URZ ;  /* 0x000000ff4a0073e9 */ /* 0x0009e200080000ff */
[----:B------:R-:W-:-:S03]  /*22f0*/  SHF.L.U32 R3, R4, 0x1f, RZ ;  /* 0x0000001f04037819 */ /* 0x000fc600000006ff */
[----:B----4-:R-:W-:-:S04]  /*2300*/  IMAD.U32 R0, RZ, RZ, UR4 ;  /* 0x00000004ff007e24 */ /* 0x010fc8000f8e00ff */
[----:B------:R4:W-:Y:S01]  /*2310*/  SYNCS.PHASECHK.TRANS64.TRYWAIT PT, [UR50+0x38], R0 ;  /* 0x00003800ff0075a7 */ /* 0x0009e200080e1132 */
[----:B------:R-:W5:Y:S02]  /*2320*/  SYNCS.PHASECHK.TRANS64.TRYWAIT P0, [R2+URZ+0x40], R3 ;  /* 0x00004003020075a7 */ /* 0x000f6400080011ff */
[----:B----45:R-:W-:Y:S05]  /*2330*/  @!P0 BRA `(.L_x_30) ;  /* 0x0000002c00bc8947 */ /* 0x030fea0003800000 */
.L_x_75:
[C---:B------:R-:W-:Y:S01]  /*2340*/  LEA R0, R5.reuse, UR50, 0x4 ;  /* 0x0000003205007c11 */ /* 0x040fe2000f8e20ff */
[----:B------:R-:W-:Y:S01]  /*2350*/  VIADD R5, R5, 0x1 ;  /* 0x0000000105057836 */ /* 0x000fe20000000000 */
[----:B------:R-:W-:Y:S01]  /*2360*/  UMOV UR4, UR73 ;  /* 0x0000004900047c82 */ /* 0x000fe20008000000 */
[----:B------:R-:W-:-:S03]  /*2370*/  IMAD.MOV.U32 R3, RZ, RZ, 0x1 ;  /* 0x00000001ff037424 */ /* 0x000fc600078e00ff */
[----:B------:R-:W5:Y:S01]  /*2380*/  LDS R0, [R0+0x2dc1c] ;  /* 0x02dc1c0000007984 */ /* 0x000f620000000800 */
[C---:B---3--:R-:W-:Y:S01]  /*2390*/  ISETP.NE.AND P1, PT, R5.reuse, 0x2, PT ;  /* 0x000000020500780c */ /* 0x048fe20003f25270 */
[----:B------:R3:W-:Y:S06]  /*23a0*/  MEMBAR.ALL.CTA ;  /* 0x0000000000007992 */ /* 0x0007ec0000008000 */
[----:B---3--:R-:W3:Y:S01]  /*23b0*/  FENCE.VIEW.ASYNC.S ;  /* 0x00000000000073c6 */ /* 0x008ee20000000000 */
[----:B------:R-:W-:Y:S01]  /*23c0*/  SEL R5, R5, RZ, P1 ;  /* 0x000000ff05057207 */ /* 0x000fe20000800000 */
[----:B---3--:R3:W-:Y:S01]  /*23d0*/  SYNCS.ARRIVE.TRANS64.ART0 RZ, [R2+URZ+0x50], R3 ;  /* 0x0000500302ff79a7 */ /* 0x0087e200085000ff */
[----:B-----5:R-:W-:-:S02]  /*23e0*/  ISETP.NE.AND P0, PT, R0, 0x1, PT ;  /* 0x000000010000780c */ /* 0x020fc40003f05270 */
[----:B---3--:R-:W-:-:S04]  /*23f0*/  SEL R3, RZ, 0x1, P1 ;  /* 0x00000001ff037807 */ /* 0x008fc80000800000 */
[----:B------:R-:W-:-:S07]  /*2400*/  LOP3.LUT R4, R4, R3, RZ, 0x3c, !PT ;  /* 0x0000000304047212 */ /* 0x000fce00078e3cff */
[----:B------:R-:W-:Y:S05]  /*2410*/  @!P0 BRA `(.L_x_31) ;  /* 0xfffffff8002c8947 */ /* 0x000fea000383ffff */
.L_x_24:
[----:B------:R-:W3:Y:S02]  /*2420*/  S2UR UR4, SR_CgaCtaId ;  /* 0x00000000000479c3 */ /* 0x000ee40000008800 */
[----:B---3--:R-:W-:-:S04]  /*2430*/  ULOP3.LUT UR4, UR4, 0x1, URZ, 0xc0, !UPT ;  /* 0x0000000104047892 */ /* 0x008fc8000f8ec0ff */
[----:B------:R-:W-:-:S09]  /*2440*/  UISETP.NE.U32.AND UP0, UPT, UR4, 0x1, UPT ;  /* 0x000000010400788c */ /* 0x000fd2000bf05070 */
[----:B------:R-:W-:Y:S05]  /*2450*/  BRA.U !UP0, `(.L_x_22) ;  /* 0x0000000108107547 */ /* 0x000fea000b800000 */
[----:B------:R-:W-:-:S06]  /*2460*/  USHF.L.U32 UR4, UR73, 0x1f, URZ ;  /* 0x0000001f49047899 */ /* 0x000fcc00080006ff */
[----:B------:R-:W-:-:S04]  /*2470*/  MOV R0, UR4 ;  /* 0x0000000400007c02 */ /* 0x000fc80008000f00 */
[----:B------:R-:W3:Y:S02]  /*2480*/  SYNCS.PHASECHK.TRANS64.TRYWAIT P0, [UR50+0x38], R0 ;  /* 0x00003800ff0075a7 */ /* 0x000ee40008001132 */
[----:B---3--:R-:W-:Y:S05]  /*2490*/  @!P0 BRA `(.L_x_32) ;  /* 0x0000002c00808947 */ /* 0x008fea0003800000 */
.L_x_22:
[----:B------:R-:W-:-:S13]  /*24a0*/  ISETP.GT.AND P0, PT, R83, 0x3, PT ;  /* 0x000000035300780c */ /* 0x000fda0003f04270 */
[----:B-1----:R-:W-:Y:S05]  /*24b0*/  @P0 EXIT ;  /* 0x000000000000094d */ /* 0x002fea0003800000 */
[----:B------:R-:W-:Y:S05]  /*24c0*/  BRA.U !UP4, `(.L_x_33) ;  /* 0x000000010cb87547 */ /* 0x000fea000b800000 */
[----:B------:R-:W1:Y:S01]  /*24d0*/  S2UR UR6, SR_CgaCtaId ;  /* 0x00000000000679c3 */ /* 0x000e620000008800 */
[----:B------:R-:W-:Y:S01]  /*24e0*/  NOP ;  /* 0x0000000000007918 */ /* 0x000fe20000000000 */
[----:B------:R-:W-:Y:S02]  /*24f0*/  UMOV UR4, 0x40 ;  /* 0x0000004000047882 */ /* 0x000fe40000000000 */
[----:B-1----:R-:W-:-:S09]  /*2500*/  ULEA UR4, UR6, UR4, 0x18 ;  /* 0x0000000406047291 */ /* 0x002fd2000f8ec0ff */
[----:B---3--:R-:W1:Y:S01]  /*2510*/  LDS.U8 R0, [UR4] ;  /* 0x00000004ff007984 */ /* 0x008e620008000000 */
[----:B------:R-:W-:Y:S02]  /*2520*/  UMOV UR4, 0x400 ;  /* 0x0000040000047882 */ /* 0x000fe40000000000 */
[----:B------:R-:W-:Y:S01]  /*2530*/  ULEA UR5, UR6, UR4, 0x18 ;  /* 0x0000000406057291 */ /* 0x000fe2000f8ec0ff */
[----:B-1----:R-:W-:-:S13]  /*2540*/  ISETP.NE.AND P0, PT, R0, RZ, PT ;  /* 0x000000ff0000720c */ /* 0x002fda0003f05270 */
[----:B------:R-:W-:Y:S05]  /*2550*/  @P0 BRA `(.L_x_34) ;  /* 0x00000000007c0947 */ /* 0x000fea0003800000 */
[----:B------:R-:W-:-:S13]  /*2560*/  ELECT P0, URZ, PT ;  /* 0x0000000000ff782f */ /* 0x000fda0003800000 */
[----:B------:R-:W-:Y:S05]  /*2570*/  @!P0 BRA `(.L_x_35) ;  /* 0x0000000000848947 */ /* 0x000fea0003800000 */
[----:B------:R-:W-:Y:S01]  /*2580*/  UMOV UR4, 0x10 ;  /* 0x0000001000047882 */ /* 0x000fe20000000000 */
[----:B----4-:R-:W-:-:S04]  /*2590*/  IMAD.MOV.U32 R2, RZ, RZ, 0xffff ;  /* 0x0000ffffff027424 */ /* 0x010fc800078e00ff */
[----:B------:R-:W-:Y:S04]  /*25a0*/  DEPBAR.LE SB1, 0x36 ;  /* 0x00009d800000791a */ /* 0x000fe80000000000 */
[----:B------:R-:W1:Y:S02]  /*25b0*/  UTCATOMSWS.FIND_AND_SET.ALIGN UP0, UR4, UR4 ;  /* 0x00000004000475e3 */ /* 0x000e640008000800 */
[----:B-1----:R-:W-:Y:S01]  /*25c0*/  PLOP3.LUT P0, PT, PT, PT, UP0, 0x80, 0x8 ;  /* 0x000000000008781c */ /* 0x002fe20003f0f008 */
[----:B------:R-:W-:-:S03]  /*25d0*/  IMAD.U32 R5, RZ, RZ, UR4 ;  /* 0x00000004ff057e24 */ /* 0x000fc6000f8e00ff */
[----:B------:R-:W-:-:S04]  /*25e0*/  SEL R0, RZ, 0xffffffff, !P0 ;  /* 0xffffffffff007807 */ /* 0x000fc80004000000 */
[----:B------:R-:W-:Y:S01]  /*25f0*/  ISETP.NE.AND P0, PT, R0, RZ, PT ;  /* 0x000000ff0000720c */ /* 0x000fe20003f05270 */
[----:B------:R-:W-:-:S12]  /*2600*/  IMAD.MOV.U32 R0, RZ, RZ, 0x1 ;  /* 0x00000001ff007424 */ /* 0x000fd800078e00ff */
[----:B------:R-:W-:Y:S05]  /*2610*/  @P0 BRA `(.L_x_36) ;  /* 0x0000000000240947 */ /* 0x000fea0003800000 */
.L_x_37:
[----:B------:R-:W-:Y:S05]  /*2620*/  NANOSLEEP 0x64 ;  /* 0x000000640000795d */ /* 0x000fea0003800000 */
[----:B------:R-:W-:-:S05]  /*2630*/  UMOV UR4, 0x10 ;  /* 0x0000001000047882 */ /* 0x000fca0000000000 */
[----:B------:R-:W-:Y:S04]  /*2640*/  DEPBAR.LE SB1, 0x36 ;  /* 0x00009d800000791a */ /* 0x000fe80000000000 */
[----:B------:R-:W1:Y:S02]  /*2650*/  UTCATOMSWS.FIND_AND_SET.ALIGN UP0, UR4, UR4 ;  /* 0x00000004000475e3 */ /* 0x000e640008000800 */
[----:B-1----:R-:W-:Y:S01]  /*2660*/  PLOP3.LUT P0, PT, PT, PT, UP0, 0x80, 0x8 ;  /* 0x000000000008781c */ /* 0x002fe20003f0f008 */
[----:B------:R-:W-:-:S03]  /*2670*/  IMAD.U32 R5, RZ, RZ, UR4 ;  /* 0x00000004ff057e24 */ /* 0x000fc6000f8e00ff */
[----:B------:R-:W-:-:S04]  /*2680*/  SEL R3, RZ, 0xffffffff, !P0 ;  /* 0xffffffffff037807 */ /* 0x000fc80004000000 */
[----:B------:R-:W-:-:S13]  /*2690*/  ISETP.NE.AND P0, PT, R3, RZ, PT ;  /* 0x000000ff0300720c */ /* 0x000fda0003f05270 */
[----:B------:R-:W-:Y:S05]  /*26a0*/  @!P0 BRA `(.L_x_37) ;  /* 0xfffffffc00dc8947 */ /* 0x000fea000383ffff */
.L_x_36:
[C---:B------:R-:W-:Y:S01]  /*26b0*/  VIADD R3, R5.reuse, 0x10 ;  /* 0x0000001005037836 */ /* 0x040fe20000000000 */
[----:B------:R-:W-:Y:S01]  /*26c0*/  UMOV UR4, 0x50 ;  /* 0x0000005000047882 */ /* 0x000fe20000000000 */
[----:B------:R-:W-:Y:S01]  /*26d0*/  SHF.L.U32 R2, R2, R5, RZ ;  /* 0x0000000502027219 */ /* 0x000fe200000006ff */
[----:B------:R-:W-:Y:S01]  /*26e0*/  ULEA UR4, UR6, UR4, 0x18 ;  /* 0x0000000406047291 */ /* 0x000fe2000f8ec0ff */
[----:B------:R-:W-:Y:S01]  /*26f0*/  IMAD.SHL.U32 R5, R5, 0x20, RZ ;  /* 0x0000002005057824 */ /* 0x000fe200078e00ff */
[----:B------:R-:W-:-:S04]  /*2700*/  SHF.L.U32 R3, R0, R3, RZ ;  /* 0x0000000300037219 */ /* 0x000fc800000006ff */
[----:B------:R-:W-:-:S05]  /*2710*/  LOP3.LUT R2, R3, R2, RZ, 0xfc, !PT ;  /* 0x0000000203027212 */ /* 0x000fca00078efcff */
[----:B------:R1:W-:Y:S04]  /*2720*/  ATOMS.OR RZ, [UR4], R2 ;  /* 0x00000002ffff798c */ /* 0x0003e8000b000004 */
[----:B------:R1:W-:Y:S01]  /*2730*/  STS [UR5+0x68], R5 ;  /* 0x00006805ff007988 */ /* 0x0003e20008000805 */
[----:B------:R-:W-:Y:S05]  /*2740*/  BRA `(.L_x_35) ;  /* 0x0000000000107947 */ /* 0x000fea0003800000 */
.L_x_34:
[----:B------:R-:W-:Y:S02]  /*2750*/  MOV R0, 0xffffffff ;  /* 0xffffffff00007802 */ /* 0x000fe40000000f00 */
[----:B----4-:R-:W-:-:S03]  /*2760*/  MOV R2, 0x2790 ;  /* 0x0000279000027802 */ /* 0x010fc60000000f00 */
[----:B------:R1:W-:Y:S04]  /*2770*/  STS [UR5+0x68], R0 ;  /* 0x00006800ff007988 */ /* 0x0003e80008000805 */
[----:B-12---:R-:W-:Y:S05]  /*2780*/  CALL.REL.NOINC `($__internal_1_$__cuda_sm10x_tcgen05_guardrail_trap_phase_invalid_during_alloc) ;  /* 0x0000002c00347944 */ /* 0x006fea0003c00000 */
.L_x_35:
[----:B------:R-:W-:Y:S05]  /*2790*/  WARPSYNC.ALL ;  /* 0x0000000000007948 */ /* 0x000fea0003800000 */
[----:B------:R-:W-:Y:S01]  /*27a0*/  NOP ;  /* 0x0000000000007918 */ /* 0x000fe20000000000 */
.L_x_33:
[----:B------:R-:W5:Y:S08]  /*27b0*/  S2UR UR4, SR_CgaCtaId ;  /* 0x00000000000479c3 */ /* 0x000f700000008800 */
[----:B------:R-:W-:Y:S06]  /*27c0*/  BAR.SYNC.DEFER_BLOCKING 0x3, 0xa0 ;  /* 0x00c2800000007b1d */ /* 0x000fec0000010000 */
[----:B------:R-:W-:-:S02]  /*27d0*/  UMOV UR5, 0x400 ;  /* 0x0000040000057882 */ /* 0x000fc40000000000 */
[----:B-----5:R-:W-:-:S06]  /*27e0*/  ULEA UR4, UR4, UR5, 0x18 ;  /* 0x0000000504047291 */ /* 0x020fcc000f8ec0ff */
[----:B---3--:R-:W-:-:S05]  /*27f0*/  MOV R3, UR4 ;  /* 0x0000000400037c02 */ /* 0x008fca0008000f00 */
[----:B------:R3:W1:Y:S01]  /*2800*/  LDS R82, [R3+0x68] ;  /* 0x0000680003527984 */ /* 0x0006620000000800 */
[----:B------:R-:W5:Y:S02]  /*2810*/  SYNCS.PHASECHK.TRANS64.TRYWAIT P0, [R3+URZ+0x40], RZ ;  /* 0x000040ff030075a7 */ /* 0x000f6400080011ff */
[----:B-1-3-5:R-:W-:Y:S05]  /*2820*/  @!P0 BRA `(.L_x_38) ;  /* 0x0000002800bc8947 */ /* 0x02afea0003800000 */
.L_x_77:
[----:B------:R-:W3:Y:S01]  /*2830*/  LDS.128 R60, [R3+0x2dc10] ;  /* 0x02dc1000033c7984 */ /* 0x000ee20000000c00 */
[----:B------:R-:W-:Y:S01]  /*2840*/  HFMA2 R0, -RZ, RZ, 0, 5.9604644775390625e-08 ;  /* 0x00000001ff007431 */ /* 0x000fe200000001ff */
[----:B------:R5:W-:Y:S06]  /*2850*/  MEMBAR.ALL.CTA ;  /* 0x0000000000007992 */ /* 0x000bec0000008000 */
[----:B-----5:R-:W5:Y:S02]  /*2860*/  FENCE.VIEW.ASYNC.S ;  /* 0x00000000000073c6 */ /* 0x020f640000000000 */
[----:B-----5:R1:W-:Y:S01]  /*2870*/  SYNCS.ARRIVE.TRANS64.ART0 RZ, [R3+URZ+0x50], R0 ;  /* 0x0000500003ff79a7 */ /* 0x0203e200085000ff */
[----:B---3--:R-:W-:-:S13]  /*2880*/  ISETP.NE.AND P0, PT, R63, 0x1, PT ;  /* 0x000000013f00780c */ /* 0x008fda0003f05270 */
[----:B-1----:R-:W-:Y:S05]  /*2890*/  @P0 BRA `(.L_x_39) ;  /* 0x0000002000840947 */ /* 0x002fea0003800000 */
[C---:B------:R-:W-:Y:S01]  /*28a0*/  IMAD.SHL.U32 R4, R66.reuse, 0x20, RZ ;  /* 0x0000002042047824 */ /* 0x040fe200078e00ff */
[----:B------:R-:W-:Y:S01]  /*28b0*/  SHF.R.U32.HI R5, RZ, 0x5, R66 ;  /* 0x00000005ff057819 */ /* 0x000fe20000011642 */
[----:B----4-:R-:W-:Y:S01]  /*28c0*/  IMAD.SHL.U32 R2, R66, 0x80, RZ ;  /* 0x0000008042027824 */ /* 0x010fe200078e00ff */
[----:B------:R-:W1:Y:S01]  /*28d0*/  S2UR UR7, SR_CgaCtaId ;  /* 0x00000000000779c3 */ /* 0x000e620000008800 */
[----:B------:R-:W3:Y:S01]  /*28e0*/  S2R R64, SR_LANEID ;  /* 0x0000000000407919 */ /* 0x000ee20000000000 */
[----:B------:R-:W-:Y:S01]  /*28f0*/  LOP3.LUT R4, R4, 0x3e0, RZ, 0xc0, !PT ;  /* 0x000003e004047812 */ /* 0x000fe200078ec0ff */
[----:B------:R-:W-:Y:S01]  /*2900*/  IMAD R81, R83, 0x4, R3 ;  /* 0x0000000453517824 */ /* 0x000fe200078e0203 */
[----:B------:R-:W-:Y:S01]  /*2910*/  LOP3.LUT R2, R2, 0xf80, RZ, 0xc0, !PT ;  /* 0x00000f8002027812 */ /* 0x000fe200078ec0ff */
[----:B------:R-:W-:Y:S01]  /*2920*/  IMAD.MOV.U32 R70, RZ, RZ, 0x1 ;  /* 0x00000001ff467424 */ /* 0x000fe200078e00ff */
[----:B------:R-:W-:Y:S01]  /*2930*/  UMOV UR12, 0x400 ;  /* 0x00000400000c7882 */ /* 0x000fe20000000000 */
[C---:B------:R-:W-:Y:S01]  /*2940*/  IMAD R4, R5.reuse, 0x400, R4 ;  /* 0x0000040005047824 */ /* 0x040fe200078e0204 */
[----:B------:R-:W4:Y:S01]  /*2950*/  LDCU.64 UR10, c[0x0][0x348] ;  /* 0x00006900ff0a77ac */ /* 0x000f220008000a00 */
[----:B------:R-:W-:-:S02]  /*2960*/  IMAD R2, R5, 0x1000, R2 ;  /* 0x0000100005027824 */ /* 0x000fc400078e0202 */
[C---:B------:R-:W-:Y:S02]  /*2970*/  IMAD.IADD R4, R3.reuse, 0x1, R4 ;  /* 0x0000000103047824 */ /* 0x040fe400078e0204 */
[----:B------:R-:W-:Y:S02]  /*2980*/  IMAD.IADD R2, R3, 0x1, R2 ;  /* 0x0000000103027824 */ /* 0x000fe400078e0202 */
[C---:B------:R-:W-:Y:S02]  /*2990*/  VIADD R9, R4.reuse, 0x4410 ;  /* 0x0000441004097836 */ /* 0x040fe40000000000 */
[----:B------:R-:W-:Y:S02]  /*29a0*/  VIADD R4, R4, 0x4400 ;  /* 0x0000440004047836 */ /* 0x000fe40000000000 */
[C---:B------:R-:W-:Y:S01]  /*29b0*/  VIADD R7, R2.reuse, 0x430 ;  /* 0x0000043002077836 */ /* 0x040fe20000000000 */
[----:B------:R-:W-:Y:S01]  /*29c0*/  SHF.R.U32.HI R80, RZ, 0x3, R9 ;  /* 0x00000003ff507819 */ /* 0x000fe20000011609 */
[----:B------:R-:W-:Y:S01]  /*29d0*/  VIADD R6, R2, 0x420 ;  /* 0x0000042002067836 */ /* 0x000fe20000000000 */
[----:B------:R-:W-:Y:S01]  /*29e0*/  SHF.R.U32.HI R79, RZ, 0x3, R4 ;  /* 0x00000003ff4f7819 */ /* 0x000fe20000011604 */
[----:B------:R-:W-:Y:S01]  /*29f0*/  IMAD.MOV.U32 R68, RZ, RZ, RZ ;  /* 0x000000ffff447224 */ /* 0x000fe200078e00ff */
[----:B------:R-:W-:Y:S01]  /*2a00*/  SHF.R.U32.HI R78, RZ, 0x3, R7 ;  /* 0x00000003ff4e7819 */ /* 0x000fe20000011607 */
[----:B------:R-:W-:Y:S01]  /*2a10*/  IMAD.MOV.U32 R67, RZ, RZ, RZ ;  /* 0x000000ffff437224 */ /* 0x000fe200078e00ff */
[----:B------:R-:W-:Y:S01]  /*2a20*/  LOP3.LUT R79, R4, 0x10, R79, 0x78, !PT ;  /* 0x00000010044f7812 */ /* 0x000fe200078e784f */
[C---:B------:R-:W-:Y:S01]  /*2a30*/  VIADD R4, R2.reuse, 0x400 ;  /* 0x0000040002047836 */ /* 0x040fe20000000000 */
[----:B------:R-:W-:Y:S01]  /*2a40*/  LOP3.LUT R78, R7, 0x70, R78, 0x78, !PT ;  /* 0x00000070074e7812 */ /* 0x000fe200078e784e */
[----:B------:R-:W-:Y:S01]  /*2a50*/  VIADD R7, R2, 0x410 ;  /* 0x0000041002077836 */ /* 0x000fe20000000000 */
[----:B------:R-:W-:Y:S01]  /*2a60*/  SHF.R.U32.HI R77, RZ, 0x3, R6 ;  /* 0x00000003ff4d7819 */ /* 0x000fe20000011606 */
[----:B------:R-:W-:Y:S01]  /*2a70*/  IMAD R72, R5, 0x200000, R82 ;  /* 0x0020000005487824 */ /* 0x000fe200078e0252 */
[----:B------:R-:W-:Y:S01]  /*2a80*/  SHF.R.U32.HI R75, RZ, 0x3, R4 ;  /* 0x00000003ff4b7819 */ /* 0x000fe20000011604 */
[----:B-1----:R-:W-:Y:S01]  /*2a90*/  ULEA UR13, UR7, UR12, 0x18 ;  /* 0x0000000c070d7291 */ /* 0x002fe2000f8ec0ff */
[----:B------:R-:W-:-:S02]  /*2aa0*/  SHF.R.U32.HI R76, RZ, 0x3, R7 ;  /* 0x00000003ff4c7819 */ /* 0x000fc40000011607 */
[----:B------:R-:W-:Y:S01]  /*2ab0*/  LOP3.LUT R77, R6, 0x70, R77, 0x78, !PT ;  /* 0x00000070064d7812 */ /* 0x000fe200078e784d */
[C---:B------:R-:W-:Y:S01]  /*2ac0*/  VIADD R6, R2.reuse, 0x460 ;  /* 0x0000046002067836 */ /* 0x040fe20000000000 */
[----:B------:R-:W-:Y:S01]  /*2ad0*/  LOP3.LUT R76, R7, 0x70, R76, 0x78, !PT ;  /* 0x00000070074c7812 */ /* 0x000fe200078e784c */
[----:B------:R-:W-:Y:S01]  /*2ae0*/  VIADD R7, R2, 0x470 ;  /* 0x0000047002077836 */ /* 0x000fe20000000000 */
[----:B------:R-:W-:Y:S01]  /*2af0*/  LOP3.LUT R75, R4, 0x70, R75, 0x78, !PT ;  /* 0x00000070044b7812 */ /* 0x000fe200078e784b */
[C---:B------:R-:W-:Y:S01]  /*2b00*/  VIADD R4, R2.reuse, 0x450 ;  /* 0x0000045002047836 */ /* 0x040fe20000000000 */
[----:B------:R-:W-:Y:S01]  /*2b10*/  SHF.R.U32.HI R73, RZ, 0x3, R6 ;  /* 0x00000003ff497819 */ /* 0x000fe20000011606 */
[----:B------:R-:W-:Y:S01]  /*2b20*/  VIADD R2, R2, 0x440 ;  /* 0x0000044002027836 */ /* 0x000fe20000000000 */
[----:B------:R-:W-:Y:S02]  /*2b30*/  SHF.R.U32.HI R74, RZ, 0x3, R7 ;  /* 0x00000003ff4a7819 */ /* 0x000fe40000011607 */
[----:B------:R-:W-:-:S02]  /*2b40*/  SHF.R.U32.HI R71, RZ, 0x3, R4 ;  /* 0x00000003ff477819 */ /* 0x000fc40000011604 */
[----:B------:R-:W-:Y:S02]  /*2b50*/  SHF.R.U32.HI R69, RZ, 0x3, R2 ;  /* 0x00000003ff457819 */ /* 0x000fe40000011602 */
[----:B------:R-:W-:Y:S02]  /*2b60*/  LOP3.LUT R80, R9, 0x10, R80, 0x78, !PT ;  /* 0x0000001009507812 */ /* 0x000fe400078e7850 */
[----:B------:R-:W-:Y:S02]  /*2b70*/  LOP3.LUT R74, R7, 0x70, R74, 0x78, !PT ;  /* 0x00000070074a7812 */ /* 0x000fe400078e784a */
[----:B------:R-:W-:Y:S02]  /*2b80*/  LOP3.LUT R73, R6, 0x70, R73, 0x78, !PT ;  /* 0x0000007006497812 */ /* 0x000fe400078e7849 */
[----:B------:R-:W-:Y:S02]  /*2b90*/  LOP3.LUT R71, R4, 0x70, R71, 0x78, !PT ;  /* 0x0000007004477812 */ /* 0x000fe400078e7847 */
[----:B---34-:R-:W-:-:S07]  /*2ba0*/  LOP3.LUT R69, R2, 0x70, R69, 0x78, !PT ;  /* 0x0000007002457812 */ /* 0x018fce00078e7845 */
.L_x_52:
[----:B--2-4-:R-:W1:Y:S01]  /*2bb0*/  LDC.64 R8, c[0x0][0x750] ;  /* 0x0001d400ff087b82 */ /* 0x014e620000000a00 */
[----:B------:R-:W-:-:S04]  /*2bc0*/  SHF.L.U32 R63, R60, 0x7, RZ ;  /* 0x000000073c3f7819 */ /* 0x000fc800000006ff */
[----:B------:R-:W-:-:S03]  /*2bd0*/  IADD3 R7, PT, PT, R63, R66, RZ ;  /* 0x000000423f077210 */ /* 0x000fc60007ffe0ff */
[----:B------:R-:W2:Y:S01]  /*2be0*/  LDC.64 R4, c[0x0][0x758] ;  /* 0x0001d600ff047b82 */ /* 0x000ea20000000a00 */
[----:B-1----:R-:W-:-:S05]  /*2bf0*/  IMAD.WIDE R8, R62, 0x4, R8 ;  /* 0x000000043e087825 */ /* 0x002fca00078e0208 */
[----:B------:R1:W5:Y:S01]  /*2c00*/  LDG.E R84, desc[UR76][R8.64] ;  /* 0x0000004c08547981 */ /* 0x000362000c1e1900 */
[----:B--2---:R-:W-:Y:S01]  /*2c10*/  IMAD.WIDE R6, R7, 0x4, R4 ;  /* 0x0000000407067825 */ /* 0x004fe200078e0204 */
[----:B------:R-:W-:-:S04]  /*2c20*/  SHF.L.U32 R4, R67, 0x1f, RZ ;  /* 0x0000001f43047819 */ /* 0x000fc800000006ff */
[----:B------:R1:W5:Y:S01]  /*2c30*/  LDG.E R60, desc[UR76][R6.64] ;  /* 0x0000004c063c7981 */ /* 0x000362000c1e1900 */
[----:B------:R-:W2:Y:S01]  /*2c40*/  SYNCS.PHASECHK.TRANS64.TRYWAIT P0, [R3+URZ+0x30], R4 ;  /* 0x00003004030075a7 */ /* 0x000ea200080011ff */
[----:B------:R-:W-:Y:S02]  /*2c50*/  ISETP.NE.AND P3, PT, R67, RZ, PT ;  /* 0x000000ff4300720c */ /* 0x000fe40003f65270 */
[----:B------:R-:W-:Y:S01]  /*2c60*/  MOV R65, R62 ;  /* 0x0000003e00417202 */ /* 0x000fe20000000f00 */
[----:B-12---:R-:W-:Y:S10]  /*2c70*/  @!P0 BRA `(.L_x_40) ;  /* 0x0000002400bc8947 */ /* 0x006ff40003800000 */
.L_x_79:
[----:B------:R-:W-:Y:S01]  /*2c80*/  SHF.R.S32.HI R2, RZ, 0x1f, R62 ;  /* 0x0000001fff027819 */ /* 0x000fe2000001143e */
[----:B------:R-:W-:Y:S01]  /*2c90*/  IMAD R85, R67, 0xd0, R72 ;  /* 0x000000d043557824 */ /* 0x000fe200078e0248 */
[----:B------:R-:W-:Y:S02]  /*2ca0*/  CS2R R88, SRZ ;  /* 0x0000000000587805 */ /* 0x000fe4000001ff00 */
[----:B------:R-:W-:-:S07]  /*2cb0*/  CS2R R86, SRZ ;  /* 0x0000000000567805 */ /* 0x000fce000001ff00 */
.L_x_47:
[----:B------:R-:W-:Y:S01]  /*2cc0*/  IADD3 R62, PT, PT, R88, 0x3, RZ ;  /* 0x00000003583e7810 */ /* 0x000fe20007ffe0ff */
[----:B------:R-:W-:Y:S05]  /*2cd0*/  WARPSYNC.ALL ;  /* 0x0000000000007948 */ /* 0x000fea0003800000 */
[----:B------:R-:W-:Y:S01]  /*2ce0*/  NOP ;  /* 0x0000000000007918 */ /* 0x000fe20000000000 */
[----:B------:R-:W-:Y:S01]  /*2cf0*/  SEL R62, R62, R87, !P3 ;  /* 0x000000573e3e7207 */ /* 0x000fe20005800000 */
[----:B------:R-:W-:Y:S01]  /*2d00*/  BSSY.RECONVERGENT B0, `(.L_x_41) ;  /* 0x000005a000007945 */ /* 0x000fe20003800200 */
[----:B------:R-:W-:Y:S02]  /*2d10*/  ISETP.NE.AND P0, PT, R86, RZ, PT ;  /* 0x000000ff5600720c */ /* 0x000fe40003f05270 */
[----:B------:R-:W-:-:S04]  /*2d20*/  SHF.L.U32 R90, R62, 0x6, RZ ;  /* 0x000000063e5a7819 */ /* 0x000fc800000006ff */
[----:B------:R-:W-:-:S04]  /*2d30*/  IADD3 R4, PT, PT, R85, R90, RZ ;  /* 0x0000005a55047210 */ /* 0x000fc80007ffe0ff */
[----:B------:R-:W-:-:S13]  /*2d40*/  R2UR UR4, R4 ;  /* 0x00000000040472ca */ /* 0x000fda00000e0000 */
[----:B------:R-:W2:Y:S01]  /*2d50*/  LDTM.x32 R28, tmem[UR4+0x20] ;  /* 0x00002004001c79ee */ /* 0x000ea200082c0000 */
[----:B------:R-:W-:Y:S01]  /*2d60*/  R2UR UR4, R4 ;  /* 0x00000000040472ca */ /* 0x000fe200000e0000 */
[C---:B--2--5:R-:W-:Y:S01]  /*2d70*/  FMUL R91, R84.reuse, R28 ;  /* 0x0000001c545b7220 */ /* 0x064fe20000400000 */
[C---:B------:R-:W-:Y:S01]  /*2d80*/  FMUL R92, R84.reuse, R29 ;  /* 0x0000001d545c7220 */ /* 0x040fe20000400000 */
[C---:B------:R-:W-:Y:S01]  /*2d90*/  FMUL R93, R84.reuse, R30 ;  /* 0x0000001e545d7220 */ /* 0x040fe20000400000 */
[C---:B------:R-:W-:Y:S01]  /*2da0*/  FMUL R94, R84.reuse, R31 ;  /* 0x0000001f545e7220 */ /* 0x040fe20000400000 */
[C---:B------:R-:W-:Y:S01]  /*2db0*/  FMUL R95, R84.reuse, R32 ;  /* 0x00000020545f7220 */ /* 0x040fe20000400000 */
[C---:B------:R-:W-:Y:S01]  /*2dc0*/  FMUL R96, R84.reuse, R33 ;  /* 0x0000002154607220 */ /* 0x040fe20000400000 */
[C---:B------:R-:W-:Y:S01]  /*2dd0*/  FMUL R97, R84.reuse, R34 ;  /* 0x0000002254617220 */ /* 0x040fe20000400000 */
[C---:B------:R-:W-:Y:S01]  /*2de0*/  FMUL R98, R84.reuse, R35 ;  /* 0x0000002354627220 */ /* 0x040fe20000400000 */
[----:B------:R-:W-:-:S04]  /*2df0*/  FMUL R36, R84, R36 ;  /* 0x0000002454247220 */ /* 0x000fc80000400000 */
[----:B-1----:R-:W1:Y:S01]  /*2e00*/  LDTM.x32 R4, tmem[UR4] ;  /* 0x00000004000479ee */ /* 0x002e6200082c0000 */
[C---:B------:R-:W-:Y:S01]  /*2e10*/  FMUL R37, R84.reuse, R37 ;  /* 0x0000002554257220 */ /* 0x040fe20000400000 */
        /* <DEDUP_REMOVED lines=22> */
[C---:B-1----:R-:W-:Y:S01]  /*2f80*/  FMUL R103, R84.reuse, R8 ;  /* 0x0000000854677220 */ /* 0x042fe20000400000 */
        /* <DEDUP_REMOVED lines=30> */
[----:B------:R-:W-:Y:S01]  /*3170*/  FMUL R35, R84, R35 ;  /* 0x0000002354237220 */ /* 0x000fe20000400000 */
[----:B------:R-:W-:-:S02]  /*3180*/  F2FP.BF16.F32.PACK_AB R8, R92, R91 ;  /* 0x0000005b5c08723e */ /* 0x000fc400000010ff */
[----:B------:R-:W-:Y:S02]  /*3190*/  F2FP.BF16.F32.PACK_AB R9, R94, R93 ;  /* 0x0000005d5e09723e */ /* 0x000fe400000010ff */
[----:B------:R-:W-:Y:S02]  /*31a0*/  F2FP.BF16.F32.PACK_AB R10, R96, R95 ;  /* 0x0000005f600a723e */ /* 0x000fe400000010ff */
[----:B------:R-:W-:Y:S02]  /*31b0*/  F2FP.BF16.F32.PACK_AB R11, R98, R97 ;  /* 0x00000061620b723e */ /* 0x000fe400000010ff */
[----:B------:R-:W-:Y:S02]  /*31c0*/  F2FP.BF16.F32.PACK_AB R12, R37, R36 ;  /* 0x00000024250c723e */ /* 0x000fe400000010ff */
[----:B------:R-:W-:Y:S02]  /*31d0*/  F2FP.BF16.F32.PACK_AB R13, R39, R38 ;  /* 0x00000026270d723e */ /* 0x000fe400000010ff */
[----:B------:R-:W-:-:S02]  /*31e0*/  F2FP.BF16.F32.PACK_AB R14, R41, R40 ;  /* 0x00000028290e723e */ /* 0x000fc400000010ff */
[----:B------:R-:W-:Y:S02]  /*31f0*/  F2FP.BF16.F32.PACK_AB R15, R43, R42 ;  /* 0x0000002a2b0f723e */ /* 0x000fe400000010ff */
[----:B------:R-:W-:Y:S02]  /*3200*/  F2FP.BF16.F32.PACK_AB R16, R45, R44 ;  /* 0x0000002c2d10723e */ /* 0x000fe400000010ff */
[----:B------:R-:W-:Y:S02]  /*3210*/  F2FP.BF16.F32.PACK_AB R17, R47, R46 ;  /* 0x0000002e2f11723e */ /* 0x000fe400000010ff */
[----:B------:R-:W-:Y:S02]  /*3220*/  F2FP.BF16.F32.PACK_AB R18, R49, R48 ;  /* 0x000000303112723e */ /* 0x000fe400000010ff */
[----:B------:R-:W-:Y:S01]  /*3230*/  F2FP.BF16.F32.PACK_AB R19, R51, R50 ;  /* 0x000000323313723e */ /* 0x000fe200000010ff */
[----:B------:R-:W-:Y:S06]  /*3240*/  @P0 BRA `(.L_x_42) ;  /* 0x0000000000140947 */ /* 0x000fec0003800000 */
[----:B------:R-:W-:Y:S01]  /*3250*/  ELECT P0, URZ, PT ;  /* 0x0000000000ff782f */ /* 0x000fe20003800000 */
[----:B------:R-:W-:Y:S01]  /*3260*/  NOP ;  /* 0x0000000000007918 */ /* 0x000fe20000000000 */
[----:B------:R-:W-:-:S11]  /*3270*/  LOP3.LUT R67, R67, 0x1, RZ, 0x3c, !PT ;  /* 0x0000000143437812 */ /* 0x000fd600078e3cff */
[----:B------:R-:W-:-:S04]  /*3280*/  @P0 IMAD.MOV.U32 R4, RZ, RZ, 0x1 ;  /* 0x00000001ff040424 */ /* 0x000fc800078e00ff */
[----:B------:R1:W-:Y:S03]  /*3290*/  @P0 SYNCS.ARRIVE.TRANS64.ART0 RZ, [R3+URZ+0x38], R4 ;  /* 0x0000380403ff09a7 */ /* 0x0003e600085000ff */
.L_x_42:
[----:B------:R-:W-:Y:S05]  /*32a0*/  BSYNC.RECONVERGENT B0 ;  /* 0x0000000000007941 */ /* 0x000fea0003800200 */
.L_x_41:
[----:B------:R-:W-:Y:S01]  /*32b0*/  F2FP.BF16.F32.PACK_AB R20, R53, R52 ;  /* 0x000000343514723e */ /* 0x000fe200000010ff */
[----:B------:R2:W-:Y:S01]  /*32c0*/  STS.128 [R69], R8 ;  /* 0x0000000845007388 */ /* 0x0005e20000000c00 */
[----:B------:R-:W-:Y:S02]  /*32d0*/  F2FP.BF16.F32.PACK_AB R21, R55, R54 ;  /* 0x000000363715723e */ /* 0x000fe400000010ff */
[----:B------:R-:W-:Y:S01]  /*32e0*/  F2FP.BF16.F32.PACK_AB R22, R57, R56 ;  /* 0x000000383916723e */ /* 0x000fe200000010ff */
[----:B------:R3:W-:Y:S01]  /*32f0*/  STS.128 [R71], R12 ;  /* 0x0000000c47007388 */ /* 0x0007e20000000c00 */
[----:B------:R-:W-:Y:S02]  /*3300*/  F2FP.BF16.F32.PACK_AB R23, R59, R58 ;  /* 0x0000003a3b17723e */ /* 0x000fe400000010ff */
[----:B-1----:R-:W-:Y:S01]  /*3310*/  F2FP.BF16.F32.PACK_AB R4, R100, R99 ;  /* 0x000000636404723e */ /* 0x002fe200000010ff */
[----:B------:R1:W-:Y:S01]  /*3320*/  STS.128 [R73], R16 ;  /* 0x0000001049007388 */ /* 0x0003e20000000c00 */
[----:B------:R-:W-:-:S02]  /*3330*/  F2FP.BF16.F32.PACK_AB R5, R102, R101 ;  /* 0x000000656605723e */ /* 0x000fc400000010ff */
[----:B------:R-:W-:Y:S01]  /*3340*/  F2FP.BF16.F32.PACK_AB R6, R104, R103 ;  /* 0x000000676806723e */ /* 0x000fe200000010ff */
[----:B------:R4:W-:Y:S01]  /*3350*/  STS.128 [R74], R20 ;  /* 0x000000144a007388 */ /* 0x0009e20000000c00 */
[----:B------:R-:W-:Y:S02]  /*3360*/  F2FP.BF16.F32.PACK_AB R7, R106, R105 ;  /* 0x000000696a07723e */ /* 0x000fe400000010ff */
[C---:B------:R-:W-:Y:S01]  /*3370*/  ISETP.GE.U32.AND P2, PT, R86.reuse, 0x6, PT ;  /* 0x000000065600780c */ /* 0x040fe20003f46070 */
[----:B------:R-:W-:Y:S02]  /*3380*/  VIADD R86, R86, 0x2 ;  /* 0x0000000256567836 */ /* 0x000fe40000000000 */
[----:B------:R4:W-:Y:S01]  /*3390*/  STS.128 [R75], R4 ;  /* 0x000000044b007388 */ /* 0x0009e20000000c00 */
[----:B--2---:R-:W-:Y:S02]  /*33a0*/  F2FP.BF16.F32.PACK_AB R8, R108, R107 ;  /* 0x0000006b6c08723e */ /* 0x004fe400000010ff */
[----:B------:R-:W-:-:S02]  /*33b0*/  F2FP.BF16.F32.PACK_AB R9, R110, R109 ;  /* 0x0000006d6e09723e */ /* 0x000fc400000010ff */
[----:B------:R-:W-:Y:S02]  /*33c0*/  F2FP.BF16.F32.PACK_AB R10, R112, R111 ;  /* 0x0000006f700a723e */ /* 0x000fe400000010ff */
[----:B------:R-:W-:Y:S02]  /*33d0*/  F2FP.BF16.F32.PACK_AB R11, R114, R113 ;  /* 0x00000071720b723e */ /* 0x000fe400000010ff */
[----:B---3--:R-:W-:Y:S02]  /*33e0*/  F2FP.BF16.F32.PACK_AB R12, R116, R115 ;  /* 0x00000073740c723e */ /* 0x008fe400000010ff */
[----:B------:R-:W-:Y:S01]  /*33f0*/  F2FP.BF16.F32.PACK_AB R13, R118, R117 ;  /* 0x00000075760d723e */ /* 0x000fe200000010ff */
[----:B------:R4:W-:Y:S01]  /*3400*/  STS.128 [R76], R8 ;  /* 0x000000084c007388 */ /* 0x0009e20000000c00 */
[----:B------:R-:W-:Y:S02]  /*3410*/  F2FP.BF16.F32.PACK_AB R14, R25, R24 ;  /* 0x00000018190e723e */ /* 0x000fe400000010ff */
[----:B------:R-:W-:-:S02]  /*3420*/  F2FP.BF16.F32.PACK_AB R15, R27, R26 ;  /* 0x0000001a1b0f723e */ /* 0x000fc400000010ff */
[----:B-1----:R-:W-:Y:S02]  /*3430*/  F2FP.BF16.F32.PACK_AB R16, R29, R28 ;  /* 0x0000001c1d10723e */ /* 0x002fe400000010ff */
[----:B------:R-:W-:Y:S01]  /*3440*/  F2FP.BF16.F32.PACK_AB R17, R31, R30 ;  /* 0x0000001e1f11723e */ /* 0x000fe200000010ff */
[----:B------:R4:W-:Y:S01]  /*3450*/  STS.128 [R77], R12 ;  /* 0x0000000c4d007388 */ /* 0x0009e20000000c00 */
[----:B------:R-:W-:Y:S02]  /*3460*/  F2FP.BF16.F32.PACK_AB R18, R33, R32 ;  /* 0x000000202112723e */ /* 0x000fe400000010ff */
[----:B------:R-:W-:-:S05]  /*3470*/  F2FP.BF16.F32.PACK_AB R19, R35, R34 ;  /* 0x000000222313723e */ /* 0x000fca00000010ff */
[----:B------:R4:W-:Y:S01]  /*3480*/  STS.128 [R78], R16 ;  /* 0x000000104e007388 */ /* 0x0009e20000000c00 */
[----:B------:R1:W-:Y:S06]  /*3490*/  MEMBAR.ALL.CTA ;  /* 0x0000000000007992 */ /* 0x0003ec0000008000 */
[----:B-1----:R-:W1:Y:S02]  /*34a0*/  FENCE.VIEW.ASYNC.S ;  /* 0x00000000000073c6 */ /* 0x002e640000000000 */
[----:B-1----:R-:W-:Y:S06]  /*34b0*/  BAR.SYNC.DEFER_BLOCKING 0x2, 0x80 ;  /* 0x0082000000007b1d */ /* 0x002fec0000010000 */
[----:B------:R-:W-:Y:S05]  /*34c0*/  BRA.U !UP4, `(.L_x_43) ;  /* 0x000000010c447547 */ /* 0x000fea000b800000 */
[----:B------:R-:W-:Y:S01]  /*34d0*/  UIADD3 UR8, UP0, UPT, UR10, 0x240, URZ ;  /* 0x000002400a087890 */ /* 0x000fe2000ff1e0ff */
[----:B------:R-:W-:Y:S01]  /*34e0*/  PLOP3.LUT P0, PT, PT, PT, PT, 0x80, 0x8 ;  /* 0x000000000008781c */ /* 0x000fe20003f0f070 */
[----:B------:R-:W-:Y:S01]  /*34f0*/  IMAD R90, R61, 0x100, R90 ;  /* 0x000001003d5a7824 */ /* 0x000fe200078e025a */
[----:B----4-:R-:W-:Y:S01]  /*3500*/  IADD3 R4, PT, PT, R3, 0x400, RZ ;  /* 0x0000040003047810 */ /* 0x010fe20007ffe0ff */
[----:B------:R-:W-:-:S12]  /*3510*/  UIADD3.X UR9, UPT, UPT, URZ, UR11, URZ, UP0, !UPT ;  /* 0x0000000bff097290 */ /* 0x000fd800087fe4ff */
.L_x_44:
[----:B------:R-:W-:Y:S02]  /*3520*/  PLOP3.LUT P1, PT, P1, P0, PT, 0xf2, 0x2f ;  /* 0x00000000002f781c */ /* 0x000fe40000f21e72 */
[----:B------:R-:W-:-:S08]  /*3530*/  @P0 R2UR P1, UR6, R63 ;  /* 0x000000003f0602ca */ /* 0x000fd00000020000 */
[----:B------:R-:W-:Y:S02]  /*3540*/  PLOP3.LUT P1, PT, P1, P0, PT, 0xf2, 0x2f ;  /* 0x00000000002f781c */ /* 0x000fe40000f21e72 */
[----:B------:R-:W-:-:S08]  /*3550*/  @P0 R2UR.OR P1, UR5, R90 ;  /* 0x000000005a0502ca */ /* 0x000fd00000120000 */
[----:B------:R-:W-:Y:S02]  /*3560*/  PLOP3.LUT P1, PT, P1, P0, PT, 0xf2, 0x2f ;  /* 0x00000000002f781c */ /* 0x000fe40000f21e72 */
[----:B------:R-:W-:-:S08]  /*3570*/  @P0 R2UR.OR P1, UR4, R4 ;  /* 0x00000000040402ca */ /* 0x000fd00000120000 */
[----:B------:R-:W-:Y:S02]  /*3580*/  @P0 PLOP3.LUT P0, PT, P1, PT, PT, 0x80, 0x8 ;  /* 0x000000000008081c */ /* 0x000fe40000f0f070 */
[----:B------:R-:W-:-:S03]  /*3590*/  PLOP3.LUT P1, PT, PT, PT, PT, 0x80, 0x8 ;  /* 0x000000000008781c */ /* 0x000fc60003f2f070 */
[----:B------:R1:W-:Y:S08]  /*35a0*/  UTMASTG.2D [UR4], [UR8], desc[URZ] ;  /* 0x0000ff04080073b5 */ /* 0x0003f00008009000 */
[----:B-1----:R-:W-:Y:S05]  /*35b0*/  @P0 BRA.U.ANY `(.L_x_44) ;  /* 0xfffffffd00d80947 */ /* 0x002fea000393ffff */
[----:B------:R0:W-:Y:S01]  /*35c0*/  UTMACMDFLUSH ;  /* 0x00000000000079b7 */ /* 0x0001e20000000000 */
[----:B------:R-:W-:-:S04]  /*35d0*/  DEPBAR.LE SB0, 0x0 ;  /* 0x000080000000791a */ /* 0x000fc80000000000 */
.L_x_43:
[----:B------:R-:W-:Y:S01]  /*35e0*/  FMUL R129, R99, -1.4426950216293334961 ;  /* 0xbfb8aa3b63817820 */ /* 0x000fe20000400000 */
[----:B------:R-:W-:Y:S01]  /*35f0*/  FMUL R128, R100, -1.4426950216293334961 ;  /* 0xbfb8aa3b64807820 */ /* 0x000fe20000400000 */
[----:B------:R-:W-:Y:S01]  /*3600*/  FMUL R127, R101, -1.4426950216293334961 ;  /* 0xbfb8aa3b657f7820 */ /* 0x000fe20000400000 */
[----:B------:R-:W-:Y:S01]  /*3610*/  FMUL R126, R102, -1.4426950216293334961 ;  /* 0xbfb8aa3b667e7820 */ /* 0x000fe20000400000 */
[----:B------:R-:W-:Y:S01]  /*3620*/  FMUL R125, R103, -1.4426950216293334961 ;  /* 0xbfb8aa3b677d7820 */ /* 0x000fe20000400000 */
[----:B------:R-:W-:Y:S01]  /*3630*/  FMUL R124, R104, -1.4426950216293334961 ;  /* 0xbfb8aa3b687c7820 */ /* 0x000fe20000400000 */
[----:B------:R-:W1:Y:S01]  /*3640*/  MUFU.EX2 R129, R129 ;  /* 0x0000008100817308 */ /* 0x000e620000000800 */
[----:B------:R-:W-:Y:S01]  /*3650*/  FMUL R123, R105, -1.4426950216293334961 ;  /* 0xbfb8aa3b697b7820 */ /* 0x000fe20000400000 */
[----:B------:R-:W-:Y:S01]  /*3660*/  FMUL R122, R106, -1.4426950216293334961 ;  /* 0xbfb8aa3b6a7a7820 */ /* 0x000fe20000400000 */
[----:B------:R-:W-:Y:S01]  /*3670*/  FMUL R121, R107, -1.4426950216293334961 ;  /* 0xbfb8aa3b6b797820 */ /* 0x000fe20000400000 */
[----:B------:R-:W-:Y:S01]  /*3680*/  FMUL R120, R108, -1.4426950216293334961 ;  /* 0xbfb8aa3b6c787820 */ /* 0x000fe20000400000 */
[----:B------:R-:W-:Y:S01]  /*3690*/  FMUL R119, R109, -1.4426950216293334961 ;  /* 0xbfb8aa3b6d777820 */ /* 0x000fe20000400000 */
[----:B------:R-:W-:Y:S01]  /*36a0*/  FMUL R90, R110, -1.4426950216293334961 ;  /* 0xbfb8aa3b6e5a7820 */ /* 0x000fe20000400000 */
[----:B----4-:R-:W-:Y:S01]  /*36b0*/  FMUL R8, R31, -1.4426950216293334961 ;  /* 0xbfb8aa3b1f087820 */ /* 0x010fe20000400000 */
[----:B------:R-:W2:Y:S01]  /*36c0*/  MUFU.EX2 R128, R128 ;  /* 0x0000008000807308 */ /* 0x000ea20000000800 */
[----:B------:R-:W-:Y:S01]  /*36d0*/  FMUL R9, R30, -1.4426950216293334961 ;  /* 0xbfb8aa3b1e097820 */ /* 0x000fe20000400000 */
[----:B------:R-:W-:Y:S01]  /*36e0*/  FMUL R6, R33, -1.4426950216293334961 ;  /* 0xbfb8aa3b21067820 */ /* 0x000fe20000400000 */
[----:B------:R-:W-:Y:S01]  /*36f0*/  FMUL R23, R111, -1.4426950216293334961 ;  /* 0xbfb8aa3b6f177820 */ /* 0x000fe20000400000 */
[----:B------:R-:W-:Y:S01]  /*3700*/  FMUL R22, R112, -1.4426950216293334961 ;  /* 0xbfb8aa3b70167820 */ /* 0x000fe20000400000 */
[----:B------:R-:W-:Y:S01]  /*3710*/  FMUL R21, R113, -1.4426950216293334961 ;  /* 0xbfb8aa3b71157820 */ /* 0x000fe20000400000 */
[----:B------:R-:W-:Y:S01]  /*3720*/  FMUL R20, R114, -1.4426950216293334961 ;  /* 0xbfb8aa3b72147820 */ /* 0x000fe20000400000 */
[----:B------:R-:W-:Y:S01]  /*3730*/  FMUL R4, R35, -1.4426950216293334961 ;  /* 0xbfb8aa3b23047820 */ /* 0x000fe20000400000 */
[----:B------:R-:W3:Y:S01]  /*3740*/  MUFU.EX2 R127, R127 ;  /* 0x0000007f007f7308 */ /* 0x000ee20000000800 */
[----:B------:R-:W-:Y:S01]  /*3750*/  FMUL R10, R29, -1.4426950216293334961 ;  /* 0xbfb8aa3b1d0a7820 */ /* 0x000fe20000400000 */
[----:B------:R-:W-:Y:S01]  /*3760*/  FMUL R16, R118, -1.4426950216293334961 ;  /* 0xbfb8aa3b76107820 */ /* 0x000fe20000400000 */
[----:B------:R-:W-:Y:S01]  /*3770*/  FMUL R12, R27, -1.4426950216293334961 ;  /* 0xbfb8aa3b1b0c7820 */ /* 0x000fe20000400000 */
[----:B------:R-:W-:Y:S01]  /*3780*/  FMUL R19, R115, -1.4426950216293334961 ;  /* 0xbfb8aa3b73137820 */ /* 0x000fe20000400000 */
[----:B------:R-:W-:Y:S01]  /*3790*/  FMUL R18, R116, -1.4426950216293334961 ;  /* 0xbfb8aa3b74127820 */ /* 0x000fe20000400000 */
[----:B------:R-:W-:Y:S01]  /*37a0*/  FMUL R11, R28, -1.4426950216293334961 ;  /* 0xbfb8aa3b1c0b7820 */ /* 0x000fe20000400000 */
[----:B------:R-:W-:Y:S01]  /*37b0*/  FMUL R17, R117, -1.4426950216293334961 ;  /* 0xbfb8aa3b75117820 */ /* 0x000fe20000400000 */
[----:B------:R-:W4:Y:S01]  /*37c0*/  MUFU.EX2 R126, R126 ;  /* 0x0000007e007e7308 */ /* 0x000f220000000800 */
[----:B-1----:R-:W-:Y:S01]  /*37d0*/  FADD R130, R129, 1 ;  /* 0x3f80000081827421 */ /* 0x002fe20000000000 */
[----:B------:R-:W-:Y:S01]  /*37e0*/  FMUL R7, R32, -1.4426950216293334961 ;  /* 0xbfb8aa3b20077820 */ /* 0x000fe20000400000 */
[----:B--2---:R-:W-:Y:S01]  /*37f0*/  FADD R129, R128, 1 ;  /* 0x3f80000080817421 */ /* 0x004fe20000000000 */
[----:B------:R-:W-:Y:S01]  /*3800*/  FMUL R14, R25, -1.4426950216293334961 ;  /* 0xbfb8aa3b190e7820 */ /* 0x000fe20000400000 */
[----:B------:R-:W-:Y:S01]  /*3810*/  FMUL R13, R26, -1.4426950216293334961 ;  /* 0xbfb8aa3b1a0d7820 */ /* 0x000fe20000400000 */
[----:B------:R-:W-:Y:S01]  /*3820*/  FMUL R5, R34, -1.4426950216293334961 ;  /* 0xbfb8aa3b22057820 */ /* 0x000fe20000400000 */
[----:B------:R-:W-:Y:S01]  /*3830*/  FMUL R15, R24, -1.4426950216293334961 ;  /* 0xbfb8aa3b180f7820 */ /* 0x000fe20000400000 */
[----:B------:R-:W1:Y:S01]  /*3840*/  MUFU.EX2 R125, R125 ;  /* 0x0000007d007d7308 */ /* 0x000e620000000800 */
[----:B---3--:R-:W-:Y:S01]  /*3850*/  FADD R128, R127, 1 ;  /* 0x3f8000007f807421 */ /* 0x008fe20000000000 */
[----:B------:R-:W-:Y:S06]  /*3860*/  BAR.SYNC.DEFER_BLOCKING 0x2, 0x80 ;  /* 0x0082000000007b1d */ /* 0x000fec0000010000 */
[----:B------:R-:W2:Y:S01]  /*3870*/  MUFU.EX2 R124, R124 ;  /* 0x0000007c007c7308 */ /* 0x000ea20000000800 */
[----:B----4-:R-:W-:-:S07]  /*3880*/  FADD R127, R126, 1 ;  /* 0x3f8000007e7f7421 */ /* 0x010fce0000000000 */
[----:B------:R-:W3:Y:S01]  /*3890*/  MUFU.EX2 R123, R123 ;  /* 0x0000007b007b7308 */ /* 0x000ee20000000800 */
[----:B-1----:R-:W-:-:S07]  /*38a0*/  FADD R126, R125, 1 ;  /* 0x3f8000007d7e7421 */ /* 0x002fce0000000000 */
[----:B------:R-:W1:Y:S01]  /*38b0*/  MUFU.EX2 R122, R122 ;  /* 0x0000007a007a7308 */ /* 0x000e620000000800 */
[----:B--2---:R-:W-:-:S07]  /*38c0*/  FADD R125, R124, 1 ;  /* 0x3f8000007c7d7421 */ /* 0x004fce0000000000 */
[----:B------:R-:W2:Y:S01]  /*38d0*/  MUFU.EX2 R121, R121 ;  /* 0x0000007900797308 */ /* 0x000ea20000000800 */
[----:B---3--:R-:W-:-:S07]  /*38e0*/  FADD R124, R123, 1 ;  /* 0x3f8000007b7c7421 */ /* 0x008fce0000000000 */
        /* <DEDUP_REMOVED lines=46> */
[----:B------:R-:W2:Y:S01]  /*3bd0*/  MUFU.RCP R120, R120 ;  /* 0x0000007800787308 */ /* 0x000ea20000001000 */
[----:B---3--:R-:W-:-:S07]  /*3be0*/  FADD R5, R5, 1 ;  /* 0x3f80000005057421 */ /* 0x008fce0000000000 */
[----:B------:R-:W3:Y:S01]  /*3bf0*/  MUFU.RCP R119, R119 ;  /* 0x0000007700777308 */ /* 0x000ee20000001000 */
[----:B-1----:R-:W-:-:S07]  /*3c00*/  FADD R15, R15, 1 ;  /* 0x3f8000000f0f7421 */ /* 0x002fce0000000000 */
[----:B------:R-:W1:Y:S01]  /*3c10*/  MUFU.RCP R8, R8 ;  /* 0x0000000800087308 */ /* 0x000e620000001000 */
[----:B--2---:R-:W-:-:S04]  /*3c20*/  FMUL R109, R109, R120 ;  /* 0x000000786d6d7220 */ /* 0x004fc80000400000 */
[----:B------:R-:W-:-:S03]  /*3c30*/  FMUL R109, R38, R109 ;  /* 0x0000006d266d7220 */ /* 0x000fc60000400000 */
[----:B------:R-:W2:Y:S01]  /*3c40*/  MUFU.RCP R9, R9 ;  /* 0x0000000900097308 */ /* 0x000ea20000001000 */
[----:B---3--:R-:W-:Y:S01]  /*3c50*/  FMUL R110, R110, R119 ;  /* 0x000000776e6e7220 */ /* 0x008fe20000400000 */
[----:B------:R-:W-:-:S03]  /*3c60*/  FMUL R109, R60, R109 ;  /* 0x0000006d3c6d7220 */ /* 0x000fc60000400000 */
[----:B------:R-:W-:-:S03]  /*3c70*/  FMUL R39, R39, R110 ;  /* 0x0000006e27277220 */ /* 0x000fc60000400000 */
[----:B------:R-:W3:Y:S01]  /*3c80*/  MUFU.RCP R6, R6 ;  /* 0x0000000600067308 */ /* 0x000ee20000001000 */
[----:B-1----:R-:W-:-:S04]  /*3c90*/  FMUL R8, R31, R8 ;  /* 0x000000081f087220 */ /* 0x002fc80000400000 */
[----:B------:R-:W-:-:S03]  /*3ca0*/  FMUL R55, R55, R8 ;  /* 0x0000000837377220 */ /* 0x000fc60000400000 */
[----:B------:R-:W1:Y:S01]  /*3cb0*/  MUFU.RCP R128, R128 ;  /* 0x0000008000807308 */ /* 0x000e620000001000 */
[----:B--2---:R-:W-:Y:S01]  /*3cc0*/  FMUL R9, R30, R9 ;  /* 0x000000091e097220 */ /* 0x004fe20000400000 */
[----:B------:R-:W-:-:S03]  /*3cd0*/  FMUL R55, R60, R55 ;  /* 0x000000373c377220 */ /* 0x000fc60000400000 */
[----:B------:R-:W-:-:S03]  /*3ce0*/  FMUL R9, R54, R9 ;  /* 0x0000000936097220 */ /* 0x000fc60000400000 */
[----:B------:R-:W2:Y:S01]  /*3cf0*/  MUFU.RCP R127, R127 ;  /* 0x0000007f007f7308 */ /* 0x000ea20000001000 */
[----:B---3--:R-:W-:Y:S01]  /*3d00*/  FMUL R6, R33, R6 ;  /* 0x0000000621067220 */ /* 0x008fe20000400000 */
[----:B------:R-:W-:-:S03]  /*3d10*/  FMUL R8, R60, R9 ;  /* 0x000000093c087220 */ /* 0x000fc60000400000 */
[----:B------:R-:W-:Y:S01]  /*3d20*/  FMUL R57, R57, R6 ;  /* 0x0000000639397220 */ /* 0x000fe20000400000 */
[C---:B------:R-:W-:Y:S02]  /*3d30*/  FMUL R6, R60.reuse, R39 ;  /* 0x000000273c067220 */ /* 0x040fe40000400000 */
[----:B------:R-:W3:Y:S01]  /*3d40*/  MUFU.RCP R22, R22 ;  /* 0x0000001600167308 */ /* 0x000ee20000001000 */
[----:B-1----:R-:W-:Y:S01]  /*3d50*/  FMUL R128, R101, R128 ;  /* 0x0000008065807220 */ /* 0x002fe20000400000 */
[----:B------:R-:W-:-:S03]  /*3d60*/  FMUL R57, R60, R57 ;  /* 0x000000393c397220 */ /* 0x000fc60000400000 */
        /* <DEDUP_REMOVED lines=8> */
[----:B------:R-:W-:-:S03]  /*3df0*/  FMUL R113, R42, R113 ;  /* 0x000000712a717220 */ /* 0x000fc60000400000 */
[----:B------:R-:W3:Y:S01]  /*3e00*/  MUFU.RCP R4, R4 ;  /* 0x0000000400047308 */ /* 0x000ee20000001000 */
[----:B-1----:R-:W-:Y:S01]  /*3e10*/  FMUL R114, R114, R21 ;  /* 0x0000001572727220 */ /* 0x002fe20000400000 */
[----:B------:R-:W-:-:S03]  /*3e20*/  FMUL R113, R60, R113 ;  /* 0x000000713c717220 */ /* 0x000fc60000400000 */
[----:B------:R-:W-:-:S03]  /*3e30*/  FMUL R43, R43, R114 ;  /* 0x000000722b2b7220 */ /* 0x000fc60000400000 */
[----:B------:R-:W1:Y:S01]  /*3e40*/  MUFU.RCP R130, R130 ;  /* 0x0000008200827308 */ /* 0x000e620000001000 */
[----:B--2---:R-:W-:-:S04]  /*3e50*/  FMUL R118, R118, R17 ;  /* 0x0000001176767220 */ /* 0x004fc80000400000 */
[----:B------:R-:W-:-:S03]  /*3e60*/  FMUL R47, R47, R118 ;  /* 0x000000762f2f7220 */ /* 0x000fc60000400000 */
[----:B------:R-:W2:Y:S01]  /*3e70*/  MUFU.RCP R129, R129 ;  /* 0x0000008100817308 */ /* 0x000ea20000001000 */
[----:B---3--:R-:W-:Y:S01]  /*3e80*/  FMUL R4, R35, R4 ;  /* 0x0000000423047220 */ /* 0x008fe20000400000 */
[----:B------:R-:W-:-:S03]  /*3e90*/  FMUL R47, R60, R47 ;  /* 0x0000002f3c2f7220 */ /* 0x000fc60000400000 */
[----:B------:R-:W-:Y:S01]  /*3ea0*/  FMUL R59, R59, R4 ;  /* 0x000000043b3b7220 */ /* 0x000fe20000400000 */
[----:B------:R-:W-:Y:S02]  /*3eb0*/  FMNMX.NAN R4, |R6|, |R55|, !PT ;  /* 0x4000003706047209 */ /* 0x000fe40007820200 */
        /* <DEDUP_REMOVED lines=9> */
[----:B---3--:R-:W-:-:S04]  /*3f50*/  FMUL R10, R29, R10 ;  /* 0x0000000a1d0a7220 */ /* 0x008fc80000400000 */
[----:B------:R-:W-:Y:S01]  /*3f60*/  FMUL R53, R53, R10 ;  /* 0x0000000a35357220 */ /* 0x000fe20000400000 */
[----:B------:R-:W-:Y:S02]  /*3f70*/  F2FP.SATFINITE.E4M3.F32.PACK_AB_MERGE_C R10, R6, R109, RZ ;  /* 0x0000006d060a723e */ /* 0x000fe400048070ff */
[----:B------:R-:W3:Y:S01]  /*3f80*/  MUFU.RCP R123, R123 ;  /* 0x0000007b007b7308 */ /* 0x000ee20000001000 */
[----:B-1----:R-:W-:Y:S01]  /*3f90*/  FMUL R12, R27, R12 ;  /* 0x0000000c1b0c7220 */ /* 0x002fe20000400000 */
[----:B------:R-:W-:Y:S01]  /*3fa0*/  F2FP.SATFINITE.E4M3.F32.PACK_AB_MERGE_C R6, R55, R8, RZ ;  /* 0x000000083706723e */ /* 0x000fe200048070ff */
[C---:B------:R-:W-:Y:S02]  /*3fb0*/  FMUL R53, R60.reuse, R53 ;  /* 0x000000353c357220 */ /* 0x040fe40000400000 */
[----:B------:R-:W-:Y:S01]  /*3fc0*/  FMUL R51, R51, R12 ;  /* 0x0000000c33337220 */ /* 0x000fe20000400000 */
[----:B------:R-:W-:Y:S01]  /*3fd0*/  FMNMX.NAN R12, |R109|, |R8|, !PT ;  /* 0x400000086d0c7209 */ /* 0x000fe20007820200 */
[----:B------:R-:W-:Y:S01]  /*3fe0*/  FMUL R8, R60, R43 ;  /* 0x0000002b3c087220 */ /* 0x000fe20000400000 */
[----:B------:R-:W1:Y:S01]  /*3ff0*/  MUFU.RCP R90, R90 ;  /* 0x0000005a005a7308 */ /* 0x000e620000001000 */
[----:B--2---:R-:W-:-:S03]  /*4000*/  FMUL R11, R28, R11 ;  /* 0x0000000b1c0b7220 */ /* 0x004fc60000400000 */
[----:B------:R-:W-:Y:S01]  /*4010*/  FMNMX.NAN R9, |R8|, |R59|, !PT ;  /* 0x4000003b08097209 */ /* 0x000fe20007820200 */
[----:B------:R-:W-:-:S03]  /*4020*/  FMUL R11, R52, R11 ;  /* 0x0000000b340b7220 */ /* 0x000fc60000400000 */
[----:B------:R-:W2:Y:S01]  /*4030*/  MUFU.RCP R7, R7 ;  /* 0x0000000700077308 */ /* 0x000ea20000001000 */
[----:B---3--:R-:W-:Y:S01]  /*4040*/  FMUL R123, R106, R123 ;  /* 0x0000007b6a7b7220 */ /* 0x008fe20000400000 */
[----:B------:R-:W-:Y:S01]  /*4050*/  FMUL R16, R60, R11 ;  /* 0x0000000b3c107220 */ /* 0x000fe20000400000 */
[----:B------:R-:W-:Y:S02]  /*4060*/  F2FP.SATFINITE.E4M3.F32.PACK_AB_MERGE_C R11, R8, R113, RZ ;  /* 0x00000071080b723e */ /* 0x000fe400048070ff */
[----:B------:R-:W-:-:S03]  /*4070*/  FMUL R123, R98, R123 ;  /* 0x0000007b627b7220 */ /* 0x000fc60000400000 */
        /* <DEDUP_REMOVED lines=18> */
[----:B------:R-:W-:Y:S02]  /*41a0*/  FMUL R115, R44, R115 ;  /* 0x000000732c737220 */ /* 0x000fe40000400000 */
[----:B------:R-:W-:Y:S01]  /*41b0*/  F2FP.SATFINITE.E4M3.F32.PACK_AB_MERGE_C R8, R20, R91, RZ ;  /* 0x0000005b1408723e */ /* 0x000fe200048070ff */
        /* <DEDUP_REMOVED lines=9> */
[----:B--2---:R-:W-:Y:S01]  /*4250*/  FMUL R14, R25, R14 ;  /* 0x0000000e190e7220 */ /* 0x004fe20000400000 */
[C---:B------:R-:W-:Y:S02]  /*4260*/  F2FP.SATFINITE.E4M3.F32.PACK_AB_MERGE_C R25, R22.reuse, R93, RZ ;  /* 0x0000005d1619723e */ /* 0x040fe400048070ff */
[----:B------:R-:W-:Y:S01]  /*4270*/  FMNMX3.NAN R22, |R22|, |R47|, R4, !PT ;  /* 0x4000002f16167276 */ /* 0x000fe20007820204 */
[C---:B------:R-:W-:Y:S01]  /*4280*/  FMUL R4, R60.reuse, R51 ;  /* 0x000000333c047220 */ /* 0x040fe20000400000 */
[----:B------:R-:W-:Y:S01]  /*4290*/  FMUL R49, R49, R14 ;  /* 0x0000000e31317220 */ /* 0x000fe20000400000 */
[----:B------:R-:W-:Y:S01]  /*42a0*/  FMUL R14, R60, R37 ;  /* 0x000000253c0e7220 */ /* 0x000fe20000400000 */
[----:B------:R-:W2:Y:S01]  /*42b0*/  MUFU.RCP R13, R13 ;  /* 0x0000000d000d7308 */ /* 0x000ea20000001000 */
[----:B---3--:R-:W-:Y:S01]  /*42c0*/  FMUL R126, R103, R126 ;  /* 0x0000007e677e7220 */ /* 0x008fe20000400000 */
[----:B------:R-:W-:Y:S01]  /*42d0*/  PRMT R8, R8, 0x5410, R25 ;  /* 0x0000541008087816 */ /* 0x000fe20000000019 */
[----:B------:R-:W-:Y:S01]  /*42e0*/  FMUL R32, R60, R49 ;  /* 0x000000313c207220 */ /* 0x000fe20000400000 */
[C---:B------:R-:W-:Y:S01]  /*42f0*/  FMNMX3.NAN R25, |R30|.reuse, |R4|, R9, !PT ;  /* 0x400000041e197276 */ /* 0x040fe20007820209 */
[----:B------:R-:W-:Y:S01]  /*4300*/  FMUL R95, R95, R126 ;  /* 0x0000007e5f5f7220 */ /* 0x000fe20000400000 */
[----:B------:R-:W-:-:S02]  /*4310*/  F2FP.SATFINITE.E4M3.F32.PACK_AB_MERGE_C R9, R30, R97, RZ ;  /* 0x000000611e09723e */ /* 0x000fc400048070ff */
[----:B------:R-:W3:Y:S01]  /*4320*/  MUFU.RCP R5, R5 ;  /* 0x0000000500057308 */ /* 0x000ee20000001000 */
[----:B-1----:R-:W-:Y:S01]  /*4330*/  FMUL R125, R104, R125 ;  /* 0x0000007d687d7220 */ /* 0x002fe20000400000 */
[----:B------:R-:W-:Y:S02]  /*4340*/  FMNMX.NAN R17, |R14|, |R53|, !PT ;  /* 0x400000350e117209 */ /* 0x000fe40007820200 */
[----:B------:R-:W-:Y:S01]  /*4350*/  FMNMX.NAN R22, R25, R22, !PT ;  /* 0x0000001619167209 */ /* 0x000fe20007820000 */
[----:B------:R-:W-:-:S03]  /*4360*/  FMUL R125, R96, R125 ;  /* 0x0000007d607d7220 */ /* 0x000fc60000400000 */
[----:B------:R-:W1:Y:S01]  /*4370*/  MUFU.RCP R19, R19 ;  /* 0x0000001300137308 */ /* 0x000e620000001000 */
[----:B--2---:R-:W-:Y:S01]  /*4380*/  FMUL R13, R26, R13 ;  /* 0x0000000d1a0d7220 */ /* 0x004fe20000400000 */
[C---:B------:R-:W-:Y:S01]  /*4390*/  FMUL R26, R60.reuse, R41 ;  /* 0x000000293c1a7220 */ /* 0x040fe20000400000 */
[----:B------:R-:W-:Y:S02]  /*43a0*/  FMUL R125, R60, R125 ;  /* 0x0000007d3c7d7220 */ /* 0x000fe40000400000 */
[----:B------:R-:W-:Y:S02]  /*43b0*/  FMUL R13, R50, R13 ;  /* 0x0000000d320d7220 */ /* 0x000fe40000400000 */
[----:B------:R-:W-:Y:S01]  /*43c0*/  FMNMX.NAN R23, |R26|, |R57|, !PT ;  /* 0x400000391a177209 */ /* 0x000fe20007820200 */
[----:B------:R-:W2:Y:S01]  /*43d0*/  MUFU.RCP R18, R18 ;  /* 0x0000001200127308 */ /* 0x000ea20000001000 */
[----:B---3--:R-:W-:Y:S01]  /*43e0*/  FMUL R5, R34, R5 ;  /* 0x0000000522057220 */ /* 0x008fe20000400000 */
[----:B------:R-:W-:Y:S01]  /*43f0*/  FMUL R13, R60, R13 ;  /* 0x0000000d3c0d7220 */ /* 0x000fe20000400000 */
[----:B------:R-:W-:-:S02]  /*4400*/  F2FP.SATFINITE.E4M3.F32.PACK_AB_MERGE_C R26, R26, R111, RZ ;  /* 0x0000006f1a1a723e */ /* 0x000fc400048070ff */
[----:B------:R-:W-:Y:S01]  /*4410*/  FMUL R5, R58, R5 ;  /* 0x000000053a057220 */ /* 0x000fe20000400000 */
[----:B------:R-:W-:Y:S02]  /*4420*/  FMNMX3.NAN R23, |R125|, |R32|, R23, !PT ;  /* 0x400000207d177276 */ /* 0x000fe40007820217 */
[----:B------:R-:W3:Y:S01]  /*4430*/  MUFU.RCP R15, R15 ;  /* 0x0000000f000f7308 */ /* 0x000ee20000001000 */
[----:B-1----:R-:W-:Y:S01]  /*4440*/  FMUL R116, R116, R19 ;  /* 0x0000001374747220 */ /* 0x002fe20000400000 */
[----:B------:R-:W-:Y:S02]  /*4450*/  F2FP.SATFINITE.E4M3.F32.PACK_AB_MERGE_C R19, R53, R16, RZ ;  /* 0x000000103513723e */ /* 0x000fe400048070ff */
[----:B------:R-:W-:Y:S01]  /*4460*/  F2FP.SATFINITE.E4M3.F32.PACK_AB_MERGE_C R27, R4, R13, RZ ;  /* 0x0000000d041b723e */ /* 0x000fe200048070ff */
[----:B------:R-:W-:Y:S01]  /*4470*/  FMUL R45, R45, R116 ;  /* 0x000000742d2d7220 */ /* 0x000fe20000400000 */
[----:B------:R-:W-:Y:S02]  /*4480*/  PRMT R11, R26, 0x5410, R11 ;  /* 0x000054101a0b7816 */ /* 0x000fe4000000000b */
[----:B------:R-:W-:Y:S01]  /*4490*/  PRMT R6, R19, 0x5410, R6 ;  /* 0x0000541013067816 */ /* 0x000fe20000000006 */
[----:B--2---:R-:W-:Y:S01]  /*44a0*/  FMUL R117, R117, R18 ;  /* 0x0000001275757220 */ /* 0x004fe20000400000 */
[C---:B------:R-:W-:Y:S01]  /*44b0*/  FMUL R18, R60.reuse, R5 ;  /* 0x000000053c127220 */ /* 0x040fe20000400000 */
[----:B------:R-:W-:Y:S01]  /*44c0*/  FMUL R30, R60, R45 ;  /* 0x0000002d3c1e7220 */ /* 0x000fe20000400000 */
[----:B------:R-:W-:Y:S01]  /*44d0*/  F2FP.SATFINITE.E4M3.F32.PACK_AB_MERGE_C R5, R14, R107, RZ ;  /* 0x0000006b0e05723e */ /* 0x000fe200048070ff */
[----:B------:R-:W-:Y:S01]  /*44e0*/  FMUL R117, R46, R117 ;  /* 0x000000752e757220 */ /* 0x000fe20000400000 */
[----:B------:R-:W-:-:S02]  /*44f0*/  FMNMX.NAN R14, |R107|, |R16|, !PT ;  /* 0x400000106b0e7209 */ /* 0x000fc40007820200 */
[-C--:B------:R-:W-:Y:S01]  /*4500*/  FMNMX.NAN R16, |R113|, |R18|.reuse, !PT ;  /* 0x4000001271107209 */ /* 0x080fe20007820200 */
[----:B---3--:R-:W-:Y:S01]  /*4510*/  FMUL R15, R24, R15 ;  /* 0x0000000f180f7220 */ /* 0x008fe20000400000 */
[C---:B------:R-:W-:Y:S01]  /*4520*/  FMUL R24, R60.reuse, R7 ;  /* 0x000000073c187220 */ /* 0x040fe20000400000 */
[----:B------:R-:W-:Y:S01]  /*4530*/  FMUL R28, R60, R117 ;  /* 0x000000753c1c7220 */ /* 0x000fe20000400000 */
[----:B------:R-:W-:Y:S01]  /*4540*/  F2FP.SATFINITE.E4M3.F32.PACK_AB_MERGE_C R18, R59, R18, RZ ;  /* 0x000000123b12723e */ /* 0x000fe200048070ff */
[----:B------:R-:W-:Y:S01]  /*4550*/  FMUL R15, R48, R15 ;  /* 0x0000000f300f7220 */ /* 0x000fe20000400000 */
[----:B------:R-:W-:Y:S02]  /*4560*/  F2FP.SATFINITE.E4M3.F32.PACK_AB_MERGE_C R4, R30, R115, RZ ;  /* 0x000000731e04723e */ /* 0x000fe400048070ff */
[-C--:B------:R-:W-:Y:S01]  /*4570*/  FMNMX.NAN R21, |R111|, |R24|.reuse, !PT ;  /* 0x400000186f157209 */ /* 0x080fe20007820200 */
[C---:B------:R-:W-:Y:S01]  /*4580*/  FMUL R15, R60.reuse, R15 ;  /* 0x0000000f3c0f7220 */ /* 0x040fe20000400000 */
[----:B------:R-:W-:Y:S01]  /*4590*/  F2FP.SATFINITE.E4M3.F32.PACK_AB_MERGE_C R7, R57, R24, RZ ;  /* 0x000000183907723e */ /* 0x000fe200048070ff */
[----:B------:R-:W-:Y:S01]  /*45a0*/  FMUL R24, R60, R95 ;  /* 0x0000005f3c187220 */ /* 0x000fe20000400000 */
[----:B------:R-:W-:-:S02]  /*45b0*/  F2FP.SATFINITE.E4M3.F32.PACK_AB_MERGE_C R47, R47, R28, RZ ;  /* 0x0000001c2f2f723e */ /* 0x000fc400048070ff */
[----:B------:R-:W-:Y:S02]  /*45c0*/  F2FP.SATFINITE.E4M3.F32.PACK_AB_MERGE_C R32, R32, R15, RZ ;  /* 0x0000000f2020723e */ /* 0x000fe400048070ff */
[----:B------:R-:W-:Y:S02]  /*45d0*/  F2FP.SATFINITE.E4M3.F32.PACK_AB_MERGE_C R34, R125, R24, RZ ;  /* 0x000000187d22723e */ /* 0x000fe400048070ff */
[----:B------:R-:W-:Y:S02]  /*45e0*/  PRMT R10, R5, 0x5410, R10 ;  /* 0x00005410050a7816 */ /* 0x000fe4000000000a */
[----:B------:R-:W-:Y:S02]  /*45f0*/  PRMT R9, R34, 0x5410, R9 ;  /* 0x0000541022097816 */ /* 0x000fe40000000009 */
[----:B------:R-:W-:Y:S02]  /*4600*/  PRMT R4, R4, 0x5410, R47 ;  /* 0x0000541004047816 */ /* 0x000fe4000000002f */
[----:B------:R-:W-:Y:S01]  /*4610*/  PRMT R5, R32, 0x5410, R27 ;  /* 0x0000541020057816 */ /* 0x000fe2000000001b */
[----:B------:R1:W-:Y:S01]  /*4620*/  STS.128 [R79], R8 ;  /* 0x000000084f007388 */ /* 0x0003e20000000c00 */
[----:B------:R-:W-:-:S02]  /*4630*/  PRMT R7, R7, 0x5410, R18 ;  /* 0x0000541007077816 */ /* 0x000fc40000000012 */
[----:B------:R-:W-:Y:S02]  /*4640*/  FMNMX3.NAN R16, |R97|, |R13|, R16, !PT ;  /* 0x4000000d61107276 */ /* 0x000fe40007820210 */
[----:B------:R-:W-:Y:S01]  /*4650*/  FMNMX3.NAN R93, |R93|, |R28|, R12, !PT ;  /* 0x4000001c5d5d7276 */ /* 0x000fe2000782020c */
[----:B------:R1:W-:Y:S01]  /*4660*/  STS.128 [R80], R4 ;  /* 0x0000000450007388 */ /* 0x0003e20000000c00 */
[----:B------:R-:W-:Y:S02]  /*4670*/  FMNMX3.NAN R20, |R20|, |R30|, R17, !PT ;  /* 0x4000001e14147276 */ /* 0x000fe40007820211 */
[----:B------:R-:W-:Y:S01]  /*4680*/  FMNMX3.NAN R21, |R24|, |R15|, R21, !PT ;  /* 0x4000000f18157276 */ /* 0x000fe20007820215 */
[----:B------:R2:W-:Y:S06]  /*4690*/  MEMBAR.ALL.CTA ;  /* 0x0000000000007992 */ /* 0x0005ec0000008000 */
[----:B--2---:R-:W2:Y:S01]  /*46a0*/  FENCE.VIEW.ASYNC.S ;  /* 0x00000000000073c6 */ /* 0x004ea20000000000 */
[----:B------:R-:W-:-:S02]  /*46b0*/  FMNMX3.NAN R14, |R91|, |R115|, R14, !PT ;  /* 0x400000735b0e7276 */ /* 0x000fc4000782020e */
[----:B------:R-:W-:Y:S02]  /*46c0*/  FMNMX.NAN R16, R16, R93, !PT ;  /* 0x0000005d10107209 */ /* 0x000fe40007820000 */
[----:B------:R-:W-:Y:S02]  /*46d0*/  FMNMX3.NAN R20, R20, R23, R22, !PT ;  /* 0x0000001714147276 */ /* 0x000fe40007820016 */
[----:B------:R-:W-:-:S04]  /*46e0*/  FMNMX3.NAN R21, R14, R21, R16, !PT ;  /* 0x000000150e157276 */ /* 0x000fc80007820010 */
[----:B------:R-:W-:-:S04]  /*46f0*/  FMNMX3.NAN R20, R21, R20, RZ, !PT ;  /* 0x0000001415147276 */ /* 0x000fc800078200ff */
[----:B------:R-:W-:Y:S01]  /*4700*/  FMNMX R89, R20, R89, !PT ;  /* 0x0000005914597209 */ /* 0x000fe20007800000 */
[----:B--2---:R-:W-:Y:S06]  /*4710*/  BAR.SYNC.DEFER_BLOCKING 0x2, 0x80 ;  /* 0x0082000000007b1d */ /* 0x004fec0000010000 */
[----:B-1----:R-:W-:Y:S05]  /*4720*/  BRA.U !UP4, `(.L_x_45) ;  /* 0x000000010c447547 */ /* 0x002fea000b800000 */
[----:B------:R-:W-:Y:S01]  /*4730*/  IMAD R62, R61, 0x4, R62 ;  /* 0x000000043d3e7824 */ /* 0x000fe200078e023e */
[----:B------:R-:W-:Y:S01]  /*4740*/  UIADD3 UR8, UP0, UPT, UR10, 0x2c0, URZ ;  /* 0x000002c00a087890 */ /* 0x000fe2000ff1e0ff */
[----:B------:R-:W-:Y:S02]  /*4750*/  PLOP3.LUT P0, PT, PT, PT, PT, 0x80, 0x8 ;  /* 0x000000000008781c */ /* 0x000fe40003f0f070 */
[----:B------:R-:W-:Y:S01]  /*4760*/  IADD3 R4, PT, PT, R3, 0x4400, RZ ;  /* 0x0000440003047810 */ /* 0x000fe20007ffe0ff */
[----:B------:R-:W-:Y:S01]  /*4770*/  IMAD.SHL.U32 R62, R62, 0x20, RZ ;  /* 0x000000203e3e7824 */ /* 0x000fe200078e00ff */
[----:B------:R-:W-:-:S12]  /*4780*/  UIADD3.X UR9, UPT, UPT, URZ, UR11, URZ, UP0, !UPT ;  /* 0x0000000bff097290 */ /* 0x000fd800087fe4ff */
.L_x_46:
        /* <DEDUP_REMOVED lines=10> */
[----:B------:R0:W-:Y:S02]  /*4830*/  UTMACMDFLUSH ;  /* 0x00000000000079b7 */ /* 0x0001e40000000000 */
.L_x_45:
[----:B------:R-:W-:Y:S01]  /*4840*/  BAR.SYNC.DEFER_BLOCKING 0x2, 0x80 ;  /* 0x0082000000007b1d */ /* 0x000fe20000010000 */
[----:B------:R-:W-:Y:S02]  /*4850*/  IADD3 R87, PT, PT, R87, 0x1, RZ ;  /* 0x0000000157577810 */ /* 0x000fe40007ffe0ff */
[----:B------:R-:W-:-:S03]  /*4860*/  IADD3 R88, PT, PT, R88, -0x1, RZ ;  /* 0xffffffff58587810 */ /* 0x000fc60007ffe0ff */
[----:B------:R-:W-:Y:S05]  /*4870*/  @!P2 BRA `(.L_x_47) ;  /* 0xffffffe40010a947 */ /* 0x000fea000383ffff */
[-C--:B------:R-:W-:Y:S01]  /*4880*/  LEA R5, R70, R3.reuse, 0x3 ;  /* 0x0000000346057211 */ /* 0x080fe200078e18ff */
[----:B------:R-:W-:Y:S01]  /*4890*/  BSSY B0, `(.L_x_48) ;  /* 0x0000005000007945 */ /* 0x000fe20003800000 */
[----:B------:R-:W-:Y:S02]  /*48a0*/  SHF.L.U32 R6, R68, 0x1f, RZ ;  /* 0x0000001f44067819 */ /* 0x000fe400000006ff */
[----:B------:R-:W-:Y:S02]  /*48b0*/  LEA R63, R70, R3, 0x4 ;  /* 0x00000003463f7211 */ /* 0x000fe400078e20ff */
[----:B------:R-:W1:Y:S02]  /*48c0*/  SYNCS.PHASECHK.TRANS64.TRYWAIT P0, [R5+URZ+0x40], R6 ;  /* 0x00004006050075a7 */ /* 0x000e6400080011ff */
[----:B-1----:R-:W-:Y:S05]  /*48d0*/  @!P0 BRA `(.L_x_49) ;  /* 0x0000000800bc8947 */ /* 0x002fea0003800000 */
.L_x_81:
[----:B------:R-:W-:Y:S05]  /*48e0*/  BSYNC B0 ;  /* 0x0000000000007941 */ /* 0x000fea0003800000 */
.L_x_48:
[----:B------:R-:W2:Y:S01]  /*48f0*/  LDS.128 R60, [R63+0x2dc10] ;  /* 0x02dc10003f3c7984 */ /* 0x000ea20000000c00 */
[----:B------:R-:W-:Y:S01]  /*4900*/  CREDUX.MAXABS.F32.NAN UR4, R89 ;  /* 0x00000000590472cc */ /* 0x000fe20000006400 */
[----:B------:R-:W-:Y:S01]  /*4910*/  BSSY.RECONVERGENT B0, `(.L_x_50) ;  /* 0x0000013000007945 */ /* 0x000fe20003800200 */
[----:B------:R-:W-:Y:S01]  /*4920*/  ISETP.NE.AND P0, PT, R64, RZ, PT ;  /* 0x000000ff4000720c */ /* 0x000fe20003f05270 */
[----:B------:R3:W-:Y:S06]  /*4930*/  MEMBAR.ALL.CTA ;  /* 0x0000000000007992 */ /* 0x0007ec0000008000 */
[----:B---3--:R-:W3:Y:S01]  /*4940*/  FENCE.VIEW.ASYNC.S ;  /* 0x00000000000073c6 */ /* 0x008ee20000000000 */
[----:B------:R-:W-:-:S03]  /*4950*/  VIADD R70, R70, 0x1 ;  /* 0x0000000146467836 */ /* 0x000fc60000000000 */
[----:B------:R-:W-:Y:S01]  /*4960*/  IMAD.U32 R4, RZ, RZ, UR4 ;  /* 0x00000004ff047e24 */ /* 0x000fe2000f8e00ff */
[----:B---3--:R3:W-:Y:S04]  /*4970*/  SYNCS.ARRIVE.TRANS64.ART0 RZ, [R5+URZ+0x50], R0 ;  /* 0x0000500005ff79a7 */ /* 0x0087e800085000ff */
[----:B------:R3:W-:Y:S01]  /*4980*/  @!P0 STS [R81+0x2dc00], R4 ;  /* 0x02dc000451008388 */ /* 0x0007e20000000800 */
[----:B------:R-:W-:Y:S01]  /*4990*/  BAR.SYNC.DEFER_BLOCKING 0x2, 0x80 ;  /* 0x0082000000007b1d */ /* 0x000fe20000010000 */
[----:B------:R-:W-:-:S13]  /*49a0*/  LOP3.LUT P0, RZ, R83, R64, RZ, 0xfc, !PT ;  /* 0x0000004053ff7212 */ /* 0x000fda000780fcff */
[----:B------:R-:W-:Y:S05]  /*49b0*/  @P0 BRA `(.L_x_51) ;  /* 0x0000000000200947 */ /* 0x000fea0003800000 */
[----:B------:R-:W-:Y:S01]  /*49c0*/  IMAD.U32 R3, RZ, RZ, UR13 ;  /* 0x0000000dff037e24 */ /* 0x000fe2000f8e00ff */
[----:B------:R-:W4:Y:S04]  /*49d0*/  LDCU.64 UR4, c[0x0][0x740] ;  /* 0x0000e800ff0477ac */ /* 0x000f280008000a00 */
[----:B-1-3--:R-:W1:Y:S01]  /*49e0*/  LDS.128 R4, [R3+0x2dc00] ;  /* 0x02dc000003047984 */ /* 0x00ae620000000c00 */
[----:B----4-:R-:W-:-:S04]  /*49f0*/  LEA R8, P0, R65, UR4, 0x2 ;  /* 0x0000000441087c11 */ /* 0x010fc8000f8010ff */
[----:B------:R-:W-:Y:S02]  /*4a00*/  LEA.HI.X R9, R65, UR5, R2, 0x2, P0 ;  /* 0x0000000541097c11 */ /* 0x000fe400080f1402 */
[----:B-1----:R-:W-:-:S04]  /*4a10*/  FMNMX3 R4, R4, RZ, R5, !PT ;  /* 0x000000ff04047276 */ /* 0x002fc80007800005 */
[----:B------:R-:W-:-:S05]  /*4a20*/  FMNMX3 R7, R4, R6, R7, !PT ;  /* 0x0000000604077276 */ /* 0x000fca0007800007 */
[----:B------:R4:W-:Y:S02]  /*4a30*/  REDG.E.MAX.S32.STRONG.GPU desc[UR76][R8.64], R7 ;  /* 0x000000070800798e */ /* 0x0009e4000d12e34c */
.L_x_51:
[----:B------:R-:W-:Y:S05]  /*4a40*/  BSYNC.RECONVERGENT B0 ;  /* 0x0000000000007941 */ /* 0x000fea0003800200 */
.L_x_50:
[----:B--2---:R-:W-:Y:S02]  /*4a50*/  ISETP.NE.AND P0, PT, R63, 0x1, PT ;  /* 0x000000013f00780c */ /* 0x004fe40003f05270 */
[----:B------:R-:W-:-:S04]  /*4a60*/  ISETP.NE.AND P1, PT, R70, 0x2, PT ;  /* 0x000000024600780c */ /* 0x000fc80003f25270 */
[----:B-1-3--:R-:W-:Y:S02]  /*4a70*/  SEL R5, RZ, 0x1, P1 ;  /* 0x00000001ff057807 */ /* 0x00afe40000800000 */
[----:B------:R-:W-:Y:S02]  /*4a80*/  SEL R70, R70, RZ, P1 ;  /* 0x000000ff46467207 */ /* 0x000fe40000800000 */
[----:B------:R-:W-:-:S03]  /*4a90*/  LOP3.LUT R68, R68, R5, RZ, 0x3c, !PT ;  /* 0x0000000544447212 */ /* 0x000fc600078e3cff */
[----:B------:R-:W-:Y:S05]  /*4aa0*/  @!P0 BRA `(.L_x_52) ;  /* 0xffffffe000408947 */ /* 0x000fea000383ffff */
.L_x_39:
[----:B------:R-:W-:Y:S05]  /*4ab0*/  BRA.U !UP4, `(.L_x_53) ;  /* 0x000000010c1c7547 */ /* 0x000fea000b800000 */
[----:B------:R-:W1:Y:S01]  /*4ac0*/  S2UR UR5, SR_CgaCtaId ;  /* 0x00000000000579c3 */ /* 0x000e620000008800 */
[----:B------:R-:W-:Y:S01]  /*4ad0*/  ELECT P0, URZ, PT ;  /* 0x0000000000ff782f */ /* 0x000fe20003800000 */
[----:B----4-:R-:W-:Y:S01]  /*4ae0*/  HFMA2 R2, -RZ, RZ, 0, 5.9604644775390625e-08 ;  /* 0x00000001ff027431 */ /* 0x010fe200000001ff */
[----:B------:R-:W-:-:S05]  /*4af0*/  UMOV UR4, 0x40 ;  /* 0x0000004000047882 */ /* 0x000fca0000000000 */
[----:B------:R-:W-:Y:S01]  /*4b00*/  UVIRTCOUNT.DEALLOC.SMPOOL 0x80 ;  /* 0x000000800000784c */ /* 0x000fe20000000000 */
[----:B-1----:R-:W-:-:S09]  /*4b10*/  ULEA UR4, UR5, UR4, 0x18 ;  /* 0x0000000405047291 */ /* 0x002fd2000f8ec0ff */
[----:B------:R1:W-:Y:S03]  /*4b20*/  @P0 STS.U8 [UR4], R2 ;  /* 0x00000002ff000988 */ /* 0x0003e60008000004 */
.L_x_53:
[----:B------:R-:W-:Y:S06]  /*4b30*/  BAR.SYNC.DEFER_BLOCKING 0x2, 0x80 ;  /* 0x0082000000007b1d */ /* 0x000fec0000010000 */
[----:B------:R-:W-:Y:S05]  /*4b40*/  BRA.U !UP4, `(.L_x_54) ;  /* 0x000000010c9c7547 */ /* 0x000fea000b800000 */
[----:B------:R-:W3:Y:S01]  /*4b50*/  S2UR UR5, SR_CgaCtaId ;  /* 0x00000000000579c3 */ /* 0x000ee20000008800 */
[----:B------:R-:W-:Y:S01]  /*4b60*/  NOP ;  /* 0x0000000000007918 */ /* 0x000fe20000000000 */
[----:B------:R-:W-:Y:S01]  /*4b70*/  UMOV UR4, 0x50 ;  /* 0x0000005000047882 */ /* 0x000fe20000000000 */
[----:B------:R-:W-:Y:S01]  /*4b80*/  LOP3.LUT R4, R82, 0xffff, RZ, 0xc0, !PT ;  /* 0x0000ffff52047812 */ /* 0x000fe200078ec0ff */
[----:B------:R-:W-:-:S03]  /*4b90*/  IMAD.MOV.U32 R3, RZ, RZ, 0xffff ;  /* 0x0000ffffff037424 */ /* 0x000fc600078e00ff */
[----:B------:R-:W-:-:S04]  /*4ba0*/  SHF.R.U32.HI R4, RZ, 0x5, R4 ;  /* 0x00000005ff047819 */ /* 0x000fc80000011604 */
[----:B------:R-:W-:Y:S01]  /*4bb0*/  SHF.L.U32 R3, R3, R4, RZ ;  /* 0x0000000403037219 */ /* 0x000fe200000006ff */
[----:B------:R-:W-:-:S05]  /*4bc0*/  VIADD R5, R4, 0x10 ;  /* 0x0000001004057836 */ /* 0x000fca0000000000 */
[----:B------:R-:W-:Y:S01]  /*4bd0*/  SHF.L.U32 R0, R0, R5, RZ ;  /* 0x0000000500007219 */ /* 0x000fe200000006ff */
[----:B---3--:R-:W-:-:S03]  /*4be0*/  ULEA UR4, UR5, UR4, 0x18 ;  /* 0x0000000405047291 */ /* 0x008fc6000f8ec0ff */
[----:B------:R-:W-:-:S04]  /*4bf0*/  LOP3.LUT R5, R0, R3, RZ, 0xfc, !PT ;  /* 0x0000000300057212 */ /* 0x000fc800078efcff */
[C---:B------:R-:W-:Y:S02]  /*4c00*/  LOP3.LUT R3, R5.reuse, 0xffff, RZ, 0xc0, !PT ;  /* 0x0000ffff05037812 */ /* 0x040fe400078ec0ff */
[----:B-1--4-:R-:W1:Y:S02]  /*4c10*/  LDS R2, [UR4] ;  /* 0x00000004ff027984 */ /* 0x012e640008000800 */
[----:B-1----:R-:W-:-:S04]  /*4c20*/  LOP3.LUT R0, R5, 0xffff, R2, 0x80, !PT ;  /* 0x0000ffff05007812 */ /* 0x002fc800078e8002 */
[----:B------:R-:W-:-:S13]  /*4c30*/  ISETP.NE.AND P0, PT, R0, R3, PT ;  /* 0x000000030000720c */ /* 0x000fda0003f05270 */
[----:B------:R-:W-:Y:S05]  /*4c40*/  @P0 BRA `(.L_x_55) ;  /* 0x0000000000500947 */ /* 0x000fea0003800000 */
[----:B------:R-:W-:Y:S02]  /*4c50*/  SHF.R.U32.HI R0, RZ, 0x10, R2 ;  /* 0x00000010ff007819 */ /* 0x000fe40000011602 */
[----:B------:R-:W-:-:S04]  /*4c60*/  SHF.R.U32.HI R3, RZ, 0x10, R5 ;  /* 0x00000010ff037819 */ /* 0x000fc80000011605 */
[----:B------:R-:W-:-:S04]  /*4c70*/  LOP3.LUT R0, R0, R3, RZ, 0xc0, !PT ;  /* 0x0000000300007212 */ /* 0x000fc800078ec0ff */
[----:B------:R-:W-:-:S13]  /*4c80*/  ISETP.NE.AND P0, PT, R0, R3, PT ;  /* 0x000000030000720c */ /* 0x000fda0003f05270 */
[----:B------:R-:W-:Y:S05]  /*4c90*/  @P0 BRA `(.L_x_56) ;  /* 0x0000000000300947 */ /* 0x000fea0003800000 */
[----:B------:R-:W-:Y:S01]  /*4ca0*/  R2UR UR5, R5 ;  /* 0x00000000050572ca */ /* 0x000fe200000e0000 */
[----:B------:R-:W1:Y:S01]  /*4cb0*/  S2R R2, SR_LANEID ;  /* 0x0000000000027919 */ /* 0x000e620000000000 */
[----:B------:R-:W-:Y:S02]  /*4cc0*/  VOTEU.ANY UR6, UPT, PT ;  /* 0x0000000000067886 */ /* 0x000fe400038e0100 */
[----:B------:R-:W-:-:S09]  /*4cd0*/  UFLO.U32 UR6, UR6 ;  /* 0x00000006000672bd */ /* 0x000fd200080e0000 */
[----:B------:R-:W-:-:S06]  /*4ce0*/  ULOP3.LUT UR5, URZ, UR5, URZ, 0x33, !UPT ;  /* 0x00000005ff057292 */ /* 0x000fcc000f8e33ff */
[----:B------:R-:W-:-:S04]  /*4cf0*/  IMAD.U32 R0, RZ, RZ, UR5 ;  /* 0x00000005ff007e24 */ /* 0x000fc8000f8e00ff */
[----:B------:R-:W3:Y:S02]  /*4d00*/  REDUX UR7, R0 ;  /* 0x00000000000773c4 */ /* 0x000ee40000000000 */
[----:B------:R4:W-:Y:S01]  /*4d10*/  UTCATOMSWS.AND URZ, UR5 ;  /* 0x0000000500ff79e3 */ /* 0x0009e20008000000 */
[----:B-1----:R-:W-:Y:S01]  /*4d20*/  ISETP.EQ.U32.AND P0, PT, R2, UR6, PT ;  /* 0x0000000602007c0c */ /* 0x002fe2000bf02070 */
[----:B---3--:R-:W-:-:S12]  /*4d30*/  IMAD.U32 R2, RZ, RZ, UR7 ;  /* 0x00000007ff027e24 */ /* 0x008fd8000f8e00ff */
[----:B------:R4:W-:Y:S01]  /*4d40*/  @P0 ATOMS.AND RZ, [UR4], R2 ;  /* 0x00000002ffff098c */ /* 0x0009e2000a800004 */
[----:B------:R-:W-:Y:S05]  /*4d50*/  BRA `(.L_x_57) ;  /* 0x0000000000147947 */ /* 0x000fea0003800000 */
.L_x_56:
[----:B------:R-:W-:Y:S02]  /*4d60*/  MOV R2, 0x4d80 ;  /* 0x00004d8000027802 */ /* 0x000fe40000000f00 */
[----:B--2---:R-:W-:Y:S05]  /*4d70*/  CALL.REL.NOINC `($__internal_0_$__cuda_sm10x_tcgen05_guardrail_trap_col_being_dealloced_not_returned_by_alloc) ;  /* 0x0000000400ac7944 */ /* 0x004fea0003c00000 */
[----:B------:R-:W-:Y:S05]  /*4d80*/  BRA `(.L_x_57) ;  /* 0x0000000000087947 */ /* 0x000fea0003800000 */
.L_x_55:
[----:B------:R-:W-:Y:S02]  /*4d90*/  MOV R2, 0x4db0 ;  /* 0x00004db000027802 */ /* 0x000fe40000000f00 */
[----:B--2---:R-:W-:Y:S05]  /*4da0*/  CALL.REL.NOINC `($__internal_2_$__cuda_sm10x_tcgen05_guardrail_trap_unallocated_columns_being_dealloced) ;  /* 0x0000000400b87944 */ /* 0x004fea0003c00000 */
.L_x_57:
[----:B------:R-:W-:Y:S01]  /*4db0*/  NOP ;  /* 0x0000000000007918 */ /* 0x000fe20000000000 */
.L_x_54:
[----:B------:R-:W-:-:S04]  /*4dc0*/  DEPBAR.LE SB0, 0x0 ;  /* 0x000080000000791a */ /* 0x000fc80000000000 */
[----:B------:R-:W-:-:S04]  /*4dd0*/  DEPBAR.LE SB0, 0x0 ;  /* 0x000080000000791a */ /* 0x000fc80000000000 */
[----:B----4-:R-:W-:Y:S05]  /*4de0*/  EXIT ;  /* 0x000000000000794d */ /* 0x010fea0003800000 */
.L_x_9:
[----:B------:R-:W-:-:S07]  /*4df0*/  MOV R20, R21 ;  /* 0x0000001500147202 */ /* 0x000fce0000000f00 */
.L_x_58:
[----:B----4-:R4:W3:Y:S02]  /*4e00*/  SYNCS.PHASECHK.TRANS64.TRYWAIT P0, [R14+URZ+0x50], R21 ;  /* 0x000050150e0075a7 */ /* 0x0108e400080011ff */
[----:B---3--:R-:W-:Y:S05]  /*4e10*/  @!P0 NANOSLEEP.SYNCS 0x989680 ;  /* 0x009896800000895d */ /* 0x008fea0003900000 */
[----:B------:R-:W3:Y:S02]  /*4e20*/  @!P0 SYNCS.PHASECHK.TRANS64 P0, [R14+URZ+0x50], R21 ;  /* 0x000050150e0085a7 */ /* 0x000ee400080010ff */
[----:B---3--:R-:W-:Y:S05]  /*4e30*/  @!P0 BRA `(.L_x_58) ;  /* 0xfffffffc00f08947 */ /* 0x008fea000383ffff */
[----:B------:R-:W-:Y:S05]  /*4e40*/  BRA `(.L_x_59) ;  /* 0xffffffbc00787947 */ /* 0x000fea000383ffff */
.L_x_11:
[----:B------:R-:W-:-:S07]  /*4e50*/  MOV R7, R6 ;  /* 0x0000000600077202 */ /* 0x000fce0000000f00 */
.L_x_60:
[----:B--2---:R2:W3:Y:S02]  /*4e60*/  SYNCS.PHASECHK.TRANS64.TRYWAIT P0, [R2+URZ+0x50], R7 ;  /* 0x00005007020075a7 */ /* 0x0044e400080011ff */
[----:B---3--:R-:W-:Y:S05]  /*4e70*/  @!P0 NANOSLEEP.SYNCS 0x989680 ;  /* 0x009896800000895d */ /* 0x008fea0003900000 */
[----:B------:R-:W3:Y:S02]  /*4e80*/  @!P0 SYNCS.PHASECHK.TRANS64 P0, [R2+URZ+0x50], R7 ;  /* 0x00005007020085a7 */ /* 0x000ee400080010ff */
[----:B---3--:R-:W-:Y:S05]  /*4e90*/  @!P0 BRA `(.L_x_60) ;  /* 0xfffffffc00f08947 */ /* 0x008fea000383ffff */
[----:B------:R-:W-:Y:S05]  /*4ea0*/  BRA `(.L_x_61) ;  /* 0xffffffc0001c7947 */ /* 0x000fea000383ffff */
.L_x_12:
[----:B------:R-:W-:-:S07]  /*4eb0*/  MOV R13, R12 ;  /* 0x0000000c000d7202 */ /* 0x000fce0000000f00 */
.L_x_62:
[----:B--2---:R2:W3:Y:S02]  /*4ec0*/  SYNCS.PHASECHK.TRANS64.TRYWAIT P0, [R8+URZ+0x50], R13 ;  /* 0x0000500d080075a7 */ /* 0x0044e400080011ff */
[----:B---3--:R-:W-:Y:S05]  /*4ed0*/  @!P0 NANOSLEEP.SYNCS 0x989680 ;  /* 0x009896800000895d */ /* 0x008fea0003900000 */
[----:B------:R-:W3:Y:S02]  /*4ee0*/  @!P0 SYNCS.PHASECHK.TRANS64 P0, [R8+URZ+0x50], R13 ;  /* 0x0000500d080085a7 */ /* 0x000ee400080010ff */
[----:B---3--:R-:W-:Y:S05]  /*4ef0*/  @!P0 BRA `(.L_x_62) ;  /* 0xfffffffc00f08947 */ /* 0x008fea000383ffff */
[----:B------:R-:W-:Y:S05]  /*4f00*/  BRA `(.L_x_4) ;  /* 0xffffffc000507947 */ /* 0x000fea000383ffff */
.L_x_14:
[----:B------:R-:W-:-:S07]  /*4f10*/  MOV R0, UR6 ;  /* 0x0000000600007c02 */ /* 0x000fce0008000f00 */
.L_x_63:
[----:B---3--:R3:W4:Y:S02]  /*4f20*/  SYNCS.PHASECHK.TRANS64.TRYWAIT P0, [R0+URZ+0x40], RZ ;  /* 0x000040ff000075a7 */ /* 0x00872400080011ff */
[----:B----4-:R-:W-:Y:S05]  /*4f30*/  @!P0 NANOSLEEP.SYNCS 0x989680 ;  /* 0x009896800000895d */ /* 0x010fea0003900000 */
[----:B------:R-:W4:Y:S02]  /*4f40*/  @!P0 SYNCS.PHASECHK.TRANS64 P0, [R0+URZ+0x40], RZ ;  /* 0x000040ff000085a7 */ /* 0x000f2400080010ff */
[----:B----4-:R-:W-:Y:S05]  /*4f50*/  @!P0 BRA `(.L_x_63) ;  /* 0xfffffffc00f08947 */ /* 0x010fea000383ffff */
[----:B------:R-:W-:Y:S05]  /*4f60*/  BRA `(.L_x_64) ;  /* 0xffffffc000547947 */ /* 0x000fea000383ffff */
.L_x_17:
[----:B------:R-:W-:Y:S02]  /*4f70*/  MOV R4, UR4 ;  /* 0x0000000400047c02 */ /* 0x000fe40008000f00 */
[----:B------:R-:W-:Y:S02]  /*4f80*/  MOV R5, UR4 ;  /* 0x0000000400057c02 */ /* 0x000fe40008000f00 */
[----:B------:R-:W-:-:S07]  /*4f90*/  MOV R0, UR33 ;  /* 0x0000002100007c02 */ /* 0x000fce0008000f00 */
.L_x_65:
[----:B--2---:R2:W3:Y:S02]  /*4fa0*/  SYNCS.PHASECHK.TRANS64.TRYWAIT P0, [R0+URZ+0x18], R5 ;  /* 0x00001805000075a7 */ /* 0x0044e400080011ff */
[----:B---3--:R-:W-:Y:S05]  /*4fb0*/  @!P0 NANOSLEEP.SYNCS 0x989680 ;  /* 0x009896800000895d */ /* 0x008fea0003900000 */
[----:B------:R-:W3:Y:S02]  /*4fc0*/  @!P0 SYNCS.PHASECHK.TRANS64 P0, [R0+URZ+0x18], R5 ;  /* 0x00001805000085a7 */ /* 0x000ee400080010ff */
[----:B---3--:R-:W-:Y:S05]  /*4fd0*/  @!P0 BRA `(.L_x_65) ;  /* 0xfffffffc00f08947 */ /* 0x008fea000383ffff */
[----:B------:R-:W-:Y:S05]  /*4fe0*/  BRA `(.L_x_16) ;  /* 0xffffffc400247947 */ /* 0x000fea000383ffff */
.L_x_19:
[----:B------:R-:W-:-:S07]  /*4ff0*/  MOV R5, R4 ;  /* 0x0000000400057202 */ /* 0x000fce0000000f00 */
.L_x_66:
[----:B---3--:R3:W4:Y:S02]  /*5000*/  SYNCS.PHASECHK.TRANS64.TRYWAIT P0, [R3+URZ+0x40], R5 ;  /* 0x00004005030075a7 */ /* 0x00872400080011ff */
[----:B----4-:R-:W-:Y:S05]  /*5010*/  @!P0 NANOSLEEP.SYNCS 0x989680 ;  /* 0x009896800000895d */ /* 0x010fea0003900000 */
[----:B------:R-:W4:Y:S02]  /*5020*/  @!P0 SYNCS.PHASECHK.TRANS64 P0, [R3+URZ+0x40], R5 ;  /* 0x00004005030085a7 */ /* 0x000f2400080010ff */
[----:B----4-:R-:W-:Y:S05]  /*5030*/  @!P0 BRA `(.L_x_66) ;  /* 0xfffffffc00f08947 */ /* 0x010fea000383ffff */
[----:B------:R-:W-:Y:S05]  /*5040*/  BRA `(.L_x_67) ;  /* 0xffffffc400707947 */ /* 0x000fea000383ffff */
.L_x_21:
[----:B------:R-:W-:Y:S02]  /*5050*/  MOV R2, UR7 ;  /* 0x0000000700027c02 */ /* 0x000fe40008000f00 */
[----:B------:R-:W-:Y:S02]  /*5060*/  MOV R3, UR7 ;  /* 0x0000000700037c02 */ /* 0x000fe40008000f00 */
[----:B------:R-:W-:-:S07]  /*5070*/  MOV R0, UR4 ;  /* 0x0000000400007c02 */ /* 0x000fce0008000f00 */
.L_x_68:
[----:B---3--:R3:W4:Y:S02]  /*5080*/  SYNCS.PHASECHK.TRANS64.TRYWAIT P0, [R0+URZ+0x18], R3 ;  /* 0x00001803000075a7 */ /* 0x00872400080011ff */
[----:B----4-:R-:W-:Y:S05]  /*5090*/  @!P0 NANOSLEEP.SYNCS 0x989680 ;  /* 0x009896800000895d */ /* 0x010fea0003900000 */
[----:B------:R-:W4:Y:S02]  /*50a0*/  @!P0 SYNCS.PHASECHK.TRANS64 P0, [R0+URZ+0x18], R3 ;  /* 0x00001803000085a7 */ /* 0x000f2400080010ff */
[----:B----4-:R-:W-:Y:S05]  /*50b0*/  @!P0 BRA `(.L_x_68) ;  /* 0xfffffffc00f08947 */ /* 0x010fea000383ffff */
[----:B------:R-:W-:Y:S05]  /*50c0*/  BRA `(.L_x_69) ;  /* 0xffffffc400c47947 */ /* 0x000fea000383ffff */
.L_x_23:
[----:B------:R-:W-:-:S07]  /*50d0*/  MOV R2, UR50 ;  /* 0x0000003200027c02 */ /* 0x000fce0008000f00 */
.L_x_70:
[----:B---3--:R3:W4:Y:S02]  /*50e0*/  SYNCS.PHASECHK.TRANS64.TRYWAIT P0, [R2+URZ+0x40], RZ ;  /* 0x000040ff020075a7 */ /* 0x00872400080011ff */
[----:B----4-:R-:W-:Y:S05]  /*50f0*/  @!P0 NANOSLEEP.SYNCS 0x989680 ;  /* 0x009896800000895d */ /* 0x010fea0003900000 */
[----:B------:R-:W4:Y:S02]  /*5100*/  @!P0 SYNCS.PHASECHK.TRANS64 P0, [R2+URZ+0x40], RZ ;  /* 0x000040ff020085a7 */ /* 0x000f2400080010ff */
[----:B----4-:R-:W-:Y:S05]  /*5110*/  @!P0 BRA `(.L_x_70) ;  /* 0xfffffffc00f08947 */ /* 0x010fea000383ffff */
[----:B------:R-:W-:Y:S05]  /*5120*/  BRA `(.L_x_71) ;  /* 0xffffffc400dc7947 */ /* 0x000fea000383ffff */
.L_x_26:
[----:B------:R-:W-:Y:S02]  /*5130*/  MOV R2, UR6 ;  /* 0x0000000600027c02 */ /* 0x000fe40008000f00 */
[----:B------:R-:W-:Y:S02]  /*5140*/  MOV R3, UR6 ;  /* 0x0000000600037c02 */ /* 0x000fe40008000f00 */
[----:B------:R-:W-:-:S07]  /*5150*/  MOV R0, UR50 ;  /* 0x0000003200007c02 */ /* 0x000fce0008000f00 */
.L_x_72:
[----:B---3--:R3:W4:Y:S02]  /*5160*/  SYNCS.PHASECHK.TRANS64.TRYWAIT P0, [R0+URZ+0x38], R3 ;  /* 0x00003803000075a7 */ /* 0x00872400080011ff */
[----:B----4-:R-:W-:Y:S05]  /*5170*/  @!P0 NANOSLEEP.SYNCS 0x989680 ;  /* 0x009896800000895d */ /* 0x010fea0003900000 */
[----:B------:R-:W4:Y:S02]  /*5180*/  @!P0 SYNCS.PHASECHK.TRANS64 P0, [R0+URZ+0x38], R3 ;  /* 0x00003803000085a7 */ /* 0x000f2400080010ff */
[----:B----4-:R-:W-:Y:S05]  /*5190*/  @!P0 BRA `(.L_x_72) ;  /* 0xfffffffc00f08947 */ /* 0x010fea000383ffff */
[----:B------:R-:W-:Y:S05]  /*51a0*/  BRA `(.L_x_25) ;  /* 0xffffffc800fc7947 */ /* 0x000fea000383ffff */
.L_x_28:
[----:B------:R-:W-:Y:S02]  /*51b0*/  MOV R2, UR44 ;  /* 0x0000002c00027c02 */ /* 0x000fe40008000f00 */
[----:B------:R-:W-:Y:S02]  /*51c0*/  MOV R3, UR44 ;  /* 0x0000002c00037c02 */ /* 0x000fe40008000f00 */
[----:B------:R-:W-:Y:S07]  /*51d0*/  MOV R0, UR42 ;  /* 0x0000002a00007c02 */ /* 0x000fee0008000f00 */
.L_x_73:
[----:B---3--:R3:W4:Y:S02]  /*51e0*/  SYNCS.PHASECHK.TRANS64.TRYWAIT P1, [R0+URZ], R3 ;  /* 0x00000003000075a7 */ /* 0x00872400080211ff */
[----:B----4-:R-:W-:Y:S05]  /*51f0*/  @!P1 NANOSLEEP.SYNCS 0x989680 ;  /* 0x009896800000995d */ /* 0x010fea0003900000 */
[----:B------:R-:W4:Y:S02]  /*5200*/  @!P1 SYNCS.PHASECHK.TRANS64 P1, [R0+URZ], R3 ;  /* 0x00000003000095a7 */ /* 0x000f2400080210ff */
[----:B----4-:R-:W-:Y:S05]  /*5210*/  @!P1 BRA `(.L_x_73) ;  /* 0xfffffffc00f09947 */ /* 0x010fea000383ffff */
[----:B------:R-:W-:Y:S05]  /*5220*/  BRA `(.L_x_27) ;  /* 0xffffffcc00a87947 */ /* 0x000fea000383ffff */
.L_x_30:
[-C--:B------:R-:W-:Y:S02]  /*5230*/  MOV R6, R3.reuse ;  /* 0x0000000300067202 */ /* 0x080fe40000000f00 */
[----:B------:R-:W-:-:S07]  /*5240*/  MOV R7, R3 ;  /* 0x0000000300077202 */ /* 0x000fce0000000f00 */
.L_x_74:
[----:B----4-:R4:W3:Y:S02]  /*5250*/  SYNCS.PHASECHK.TRANS64.TRYWAIT P0, [R2+URZ+0x40], R7 ;  /* 0x00004007020075a7 */ /* 0x0108e400080011ff */
[----:B---3--:R-:W-:Y:S05]  /*5260*/  @!P0 NANOSLEEP.SYNCS 0x989680 ;  /* 0x009896800000895d */ /* 0x008fea0003900000 */
[----:B------:R-:W3:Y:S02]  /*5270*/  @!P0 SYNCS.PHASECHK.TRANS64 P0, [R2+URZ+0x40], R7 ;  /* 0x00004007020085a7 */ /* 0x000ee400080010ff */
[----:B---3--:R-:W-:Y:S05]  /*5280*/  @!P0 BRA `(.L_x_74) ;  /* 0xfffffffc00f08947 */ /* 0x008fea000383ffff */
[----:B------:R-:W-:Y:S05]  /*5290*/  BRA `(.L_x_75) ;  /* 0xffffffd000287947 */ /* 0x000fea000383ffff */
.L_x_32:
[----:B----4-:R-:W-:Y:S02]  /*52a0*/  MOV R2, UR4 ;  /* 0x0000000400027c02 */ /* 0x010fe40008000f00 */
[----:B------:R-:W-:Y:S02]  /*52b0*/  MOV R3, UR4 ;  /* 0x0000000400037c02 */ /* 0x000fe40008000f00 */
[----:B------:R-:W-:-:S07]  /*52c0*/  MOV R0, UR50 ;  /* 0x0000003200007c02 */ /* 0x000fce0008000f00 */
.L_x_76:
[----:B---3--:R3:W4:Y:S02]  /*52d0*/  SYNCS.PHASECHK.TRANS64.TRYWAIT P0, [R0+URZ+0x38], R3 ;  /* 0x00003803000075a7 */ /* 0x00872400080011ff */
[----:B----4-:R-:W-:Y:S05]  /*52e0*/  @!P0 NANOSLEEP.SYNCS 0x989680 ;  /* 0x009896800000895d */ /* 0x010fea0003900000 */
[----:B------:R-:W4:Y:S02]  /*52f0*/  @!P0 SYNCS.PHASECHK.TRANS64 P0, [R0+URZ+0x38], R3 ;  /* 0x00003803000085a7 */ /* 0x000f2400080010ff */
[----:B----4-:R-:W-:Y:S05]  /*5300*/  @!P0 BRA `(.L_x_76) ;  /* 0xfffffffc00f08947 */ /* 0x010fea000383ffff */
[----:B------:R-:W-:Y:S05]  /*5310*/  BRA `(.L_x_22) ;  /* 0xffffffd000607947 */ /* 0x000fea000383ffff */
.L_x_38:
[----:B-1----:R1:W3:Y:S02]  /*5320*/  SYNCS.PHASECHK.TRANS64.TRYWAIT P0, [R3+URZ+0x40], RZ ;  /* 0x000040ff030075a7 */ /* 0x0022e400080011ff */
[----:B---3--:R-:W-:Y:S05]  /*5330*/  @!P0 NANOSLEEP.SYNCS 0x989680 ;  /* 0x009896800000895d */ /* 0x008fea0003900000 */
[----:B------:R-:W3:Y:S02]  /*5340*/  @!P0 SYNCS.PHASECHK.TRANS64 P0, [R3+URZ+0x40], RZ ;  /* 0x000040ff030085a7 */ /* 0x000ee400080010ff */
[----:B---3--:R-:W-:Y:S05]  /*5350*/  @!P0 BRA `(.L_x_38) ;  /* 0xfffffffc00f08947 */ /* 0x008fea000383ffff */
[----:B------:R-:W-:Y:S05]  /*5360*/  BRA `(.L_x_77) ;  /* 0xffffffd400307947 */ /* 0x000fea000383ffff */
.L_x_40:
[----:B------:R-:W-:-:S07]  /*5370*/  MOV R5, R4 ;  /* 0x0000000400057202 */ /* 0x000fce0000000f00 */
.L_x_78:
[----:B-1----:R1:W2:Y:S02]  /*5380*/  SYNCS.PHASECHK.TRANS64.TRYWAIT P0, [R3+URZ+0x30], R5 ;  /* 0x00003005030075a7 */ /* 0x0022a400080011ff */
[----:B--2---:R-:W-:Y:S05]  /*5390*/  @!P0 NANOSLEEP.SYNCS 0x989680 ;  /* 0x009896800000895d */ /* 0x004fea0003900000 */
[----:B------:R-:W2:Y:S02]  /*53a0*/  @!P0 SYNCS.PHASECHK.TRANS64 P0, [R3+URZ+0x30], R5 ;  /* 0x00003005030085a7 */ /* 0x000ea400080010ff */
[----:B--2---:R-:W-:Y:S05]  /*53b0*/  @!P0 BRA `(.L_x_78) ;  /* 0xfffffffc00f08947 */ /* 0x004fea000383ffff */
[----:B------:R-:W-:Y:S05]  /*53c0*/  BRA `(.L_x_79) ;  /* 0xffffffd8002c7947 */ /* 0x000fea000383ffff */
.L_x_49:
[----:B------:R-:W-:-:S07]  /*53d0*/  MOV R7, R6 ;  /* 0x0000000600077202 */ /* 0x000fce0000000f00 */
.L_x_80:
[----:B-1----:R1:W2:Y:S02]  /*53e0*/  SYNCS.PHASECHK.TRANS64.TRYWAIT P0, [R5+URZ+0x40], R7 ;  /* 0x00004007050075a7 */ /* 0x0022a400080011ff */
[----:B--2---:R-:W-:Y:S05]  /*53f0*/  @!P0 NANOSLEEP.SYNCS 0x989680 ;  /* 0x009896800000895d */ /* 0x004fea0003900000 */
[----:B------:R-:W2:Y:S02]  /*5400*/  @!P0 SYNCS.PHASECHK.TRANS64 P0, [R5+URZ+0x40], R7 ;  /* 0x00004007050085a7 */ /* 0x000ea400080010ff */
[----:B--2---:R-:W-:Y:S05]  /*5410*/  @!P0 BRA `(.L_x_80) ;  /* 0xfffffffc00f08947 */ /* 0x004fea000383ffff */
[----:B------:R-:W-:Y:S05]  /*5420*/  BRA `(.L_x_81) ;  /* 0xfffffff4002c7947 */ /* 0x000fea000383ffff */
        .weak           $__internal_0_$__cuda_sm10x_tcgen05_guardrail_trap_col_being_dealloced_not_returned_by_alloc
        .type           $__internal_0_$__cuda_sm10x_tcgen05_guardrail_trap_col_being_dealloced_not_returned_by_alloc,@function
        .size           $__internal_0_$__cuda_sm10x_tcgen05_guardrail_trap_col_being_dealloced_not_returned_by_alloc,($__internal_1_$__cuda_sm10x_tcgen05_guardrail_trap_phase_invalid_during_alloc - $__internal_0_$__cuda_sm10x_tcgen05_guardrail_trap_col_being_dealloced_not_returned_by_alloc)
$__internal_0_$__cuda_sm10x_tcgen05_guardrail_trap_col_being_dealloced_not_returned_by_alloc:
[----:B------:R-:W-:Y:S05]  /*5430*/  BPT.TRAP 0x1 ;  /* 0x000000040000795c */ /* 0x000fea0000300000 */
[----:B------:R-:W-:-:S04]  /*5440*/  HFMA2 R3, -RZ, RZ, 0, 0 ;  /* 0x00000000ff037431 */ /* 0x000fc800000001ff */
[----:B------:R-:W-:Y:S05]  /*5450*/  RET.REL.NODEC R2 `(kernel_cutlass_kernel_cudnngrouped_gemmgrouped_gemm_swiglugrouped_gemm_swiglu_quantBlockScaledContiguousGroupedGemmKernel_object_at__TiledMMA_ThrLayoutVMNK11110000_PermutationMNK____MMAAt_0) ;  /* 0xffffffa802e87950 */ /* 0x000fea0003c3ffff */
        .weak           $__internal_1_$__cuda_sm10x_tcgen05_guardrail_trap_phase_invalid_during_alloc
        .type           $__internal_1_$__cuda_sm10x_tcgen05_guardrail_trap_phase_invalid_during_alloc,@function
        .size           $__internal_1_$__cuda_sm10x_tcgen05_guardrail_trap_phase_invalid_during_alloc,($__internal_2_$__cuda_sm10x_tcgen05_guardrail_trap_unallocated_columns_being_dealloced - $__internal_1_$__cuda_sm10x_tcgen05_guardrail_trap_phase_invalid_during_alloc)
$__internal_1_$__cuda_sm10x_tcgen05_guardrail_trap_phase_invalid_during_alloc:
[----:B------:R-:W-:Y:S05]  /*5460*/  BPT.TRAP 0x1 ;  /* 0x000000040000795c */ /* 0x000fea0000300000 */
[----:B------:R-:W-:-:S04]  /*5470*/  MOV R3, 0x0 ;  /* 0x0000000000037802 */ /* 0x000fc80000000f00 */
[----:B------:R-:W-:Y:S05]  /*5480*/  RET.REL.NODEC R2 `(kernel_cutlass_kernel_cudnngrouped_gemmgrouped_gemm_swiglugrouped_gemm_swiglu_quantBlockScaledContiguousGroupedGemmKernel_object_at__TiledMMA_ThrLayoutVMNK11110000_PermutationMNK____MMAAt_0) ;  /* 0xffffffa802dc7950 */ /* 0x000fea0003c3ffff */
        .weak           $__internal_2_$__cuda_sm10x_tcgen05_guardrail_trap_unallocated_columns_being_dealloced
        .type           $__internal_2_$__cuda_sm10x_tcgen05_guardrail_trap_unallocated_columns_being_dealloced,@function
        .size           $__internal_2_$__cuda_sm10x_tcgen05_guardrail_trap_unallocated_columns_being_dealloced,(.L_x_85 - $__internal_2_$__cuda_sm10x_tcgen05_guardrail_trap_unallocated_columns_being_dealloced)
$__internal_2_$__cuda_sm10x_tcgen05_guardrail_trap_unallocated_columns_being_dealloced:
[----:B------:R-:W-:Y:S05]  /*5490*/  BPT.TRAP 0x1 ;  /* 0x000000040000795c */ /* 0x000fea0000300000 */
[----:B------:R-:W-:-:S04]  /*54a0*/  HFMA2 R3, -RZ, RZ, 0, 0 ;  /* 0x00000000ff037431 */ /* 0x000fc800000001ff */
[----:B------:R-:W-:Y:S05]  /*54b0*/  RET.REL.NODEC R2 `(kernel_cutlass_kernel_cudnngrouped_gemmgrouped_gemm_swiglugrouped_gemm_swiglu_quantBlockScaledContiguousGroupedGemmKernel_object_at__TiledMMA_ThrLayoutVMNK11110000_PermutationMNK____MMAAt_0) ;  /* 0xffffffa802d07950 */ /* 0x000fea0003c3ffff */
.L_x_82:
[----:B------:R-:W-:-:S00]  /*54c0*/  BRA `(.L_x_82) ;  /* 0xfffffffc00fc7947 */ /* 0x000fc0000383ffff */
[----:B------:R-:W-:-:S00]  /*54d0*/  NOP ;  /* 0x0000000000007918 */ /* 0x000fc00000000000 */
        /* <DEDUP_REMOVED lines=10> */
.L_x_85:


//--------------------- .nv.shared.kernel_cutlass_kernel_cudnngrouped_gemmgrouped_gemm_swiglugrouped_gemm_swiglu_quantBlockScaledContiguousGroupedGemmKernel_object_at__TiledMMA_ThrLayoutVMNK11110000_PermutationMNK____MMAAt_0 --------------------------
	.section	.nv.shared.kernel_cutlass_kernel_cudnngrouped_gemmgrouped_gemm_swiglugrouped_gemm_swiglu_quantBlockScaledContiguousGroupedGemmKernel_object_at__TiledMMA_ThrLayoutVMNK11110000_PermutationMNK____MMAAt_0,"aw",@nobits
	.sectionflags	@""
	.align	1024
	.zero		1024


//--------------------- .nv.shared.reserved.0     --------------------------
	.section	.nv.shared.reserved.0,"aw",@nobits
	.align	8
	.weak		__nv_reservedSMEM_offset_0_alias
	.size		__nv_reservedSMEM_offset_0_alias, 0, 64
	.other		__nv_reservedSMEM_offset_0_alias,@"STO_CUDA_RESERVED_SHARED STV_DEFAULT"
__nv_reservedSMEM_offset_0_alias:
	.zero		0
.nv.shared.reserved.0:
	.zero		64
	.weak		__nv_reservedSMEM_allocation_phase
	.type		__nv_reservedSMEM_allocation_phase,@object
	.size		__nv_reservedSMEM_allocation_phase,(.L_0 - __nv_reservedSMEM_allocation_phase)
__nv_reservedSMEM_allocation_phase:
	.zero		1
.L_0:
	.zero		7
	.weak		__nv_reservedSMEM_devtool_atexit_pc
	.type		__nv_reservedSMEM_devtool_atexit_pc,@object
	.size		__nv_reservedSMEM_devtool_atexit_pc,(__nv_reservedSMEM_allocation_mask - __nv_reservedSMEM_devtool_atexit_pc)
__nv_reservedSMEM_devtool_atexit_pc:
	.zero		8
	.weak		__nv_reservedSMEM_allocation_mask
	.type		__nv_reservedSMEM_allocation_mask,@object
	.size		__nv_reservedSMEM_allocation_mask,(.L_2 - __nv_reservedSMEM_allocation_mask)
__nv_reservedSMEM_allocation_mask:
	.zero		4
.L_2:


//--------------------- .nv.constant0.kernel_cutlass_kernel_cudnngrouped_gemmgrouped_gemm_swiglugrouped_gemm_swiglu_quantBlockScaledContiguousGroupedGemmKernel_object_at__TiledMMA_ThrLayoutVMNK11110000_PermutationMNK____MMAAt_0 --------------------------
	.section	.nv.constant0.kernel_cutlass_kernel_cudnngrouped_gemmgrouped_gemm_swiglugrouped_gemm_swiglu_quantBlockScaledContiguousGroupedGemmKernel_object_at__TiledMMA_ThrLayoutVMNK11110000_PermutationMNK____MMAAt_0,"a",@progbits
	.sectionflags	@""
	.align	4
.nv.constant0.kernel_cutlass_kernel_cudnngrouped_gemmgrouped_gemm_swiglugrouped_gemm_swiglu_quantBlockScaledContiguousGroupedGemmKernel_object_at__TiledMMA_ThrLayoutVMNK11110000_PermutationMNK____MMAAt_0:
	.zero		1924


//--------------------- SYMBOLS --------------------------

	.type		.nv.reservedSmem.offset0,@object
	.size		.nv.reservedSmem.offset0,0x4
	.type		.nv.reservedSmem.cap,@object
	.size		.nv.reservedSmem.cap,0x4
